//
// Generated by NVIDIA NVVM Compiler
//
// Compiler Build ID: CL-36424714
// Cuda compilation tools, release 13.0, V13.0.88
// Based on NVVM 20.0.0
//

.version 9.0
.target sm_100
.address_size 64

	// .globl	_Z25fused_multihead_attentionPKfS0_S0_PfS1_iiii

.visible .entry _Z25fused_multihead_attentionPKfS0_S0_PfS1_iiii(
	.param .u64 .ptr .align 1 _Z25fused_multihead_attentionPKfS0_S0_PfS1_iiii_param_0,
	.param .u64 .ptr .align 1 _Z25fused_multihead_attentionPKfS0_S0_PfS1_iiii_param_1,
	.param .u64 .ptr .align 1 _Z25fused_multihead_attentionPKfS0_S0_PfS1_iiii_param_2,
	.param .u64 .ptr .align 1 _Z25fused_multihead_attentionPKfS0_S0_PfS1_iiii_param_3,
	.param .u64 .ptr .align 1 _Z25fused_multihead_attentionPKfS0_S0_PfS1_iiii_param_4,
	.param .u32 _Z25fused_multihead_attentionPKfS0_S0_PfS1_iiii_param_5,
	.param .u32 _Z25fused_multihead_attentionPKfS0_S0_PfS1_iiii_param_6,
	.param .u32 _Z25fused_multihead_attentionPKfS0_S0_PfS1_iiii_param_7,
	.param .u32 _Z25fused_multihead_attentionPKfS0_S0_PfS1_iiii_param_8
)
{
	.reg .pred 	%p<56>;
	.reg .b32 	%r<217>;
	.reg .b32 	%f<548>;
	.reg .b64 	%rd<108>;

	ld.param.u64 	%rd14, [_Z25fused_multihead_attentionPKfS0_S0_PfS1_iiii_param_0];
	ld.param.u64 	%rd15, [_Z25fused_multihead_attentionPKfS0_S0_PfS1_iiii_param_1];
	ld.param.u64 	%rd16, [_Z25fused_multihead_attentionPKfS0_S0_PfS1_iiii_param_2];
	ld.param.u64 	%rd13, [_Z25fused_multihead_attentionPKfS0_S0_PfS1_iiii_param_4];
	ld.param.u32 	%r86, [_Z25fused_multihead_attentionPKfS0_S0_PfS1_iiii_param_6];
	ld.param.u32 	%r87, [_Z25fused_multihead_attentionPKfS0_S0_PfS1_iiii_param_7];
	ld.param.u32 	%r88, [_Z25fused_multihead_attentionPKfS0_S0_PfS1_iiii_param_8];
	cvta.to.global.u64 	%rd1, %rd15;
	cvta.to.global.u64 	%rd2, %rd14;
	cvta.to.global.u64 	%rd3, %rd16;
	mov.u32 	%r89, %tid.x;
	mov.u32 	%r90, %ctaid.z;
	mov.u32 	%r91, %ntid.x;
	mad.lo.s32 	%r1, %r90, %r91, %r89;
	setp.ge.s32 	%p1, %r1, %r87;
	@%p1 bra 	$L__BB0_78;
	ld.param.u32 	%r168, [_Z25fused_multihead_attentionPKfS0_S0_PfS1_iiii_param_7];
	mov.u32 	%r92, %ctaid.y;
	mov.u32 	%r93, %ctaid.x;
	cvta.to.global.u64 	%rd4, %rd13;
	cvt.rn.f32.s32 	%f55, %r88;
	sqrt.rn.f32 	%f56, %f55;
	rcp.rn.f32 	%f1, %f56;
	mad.lo.s32 	%r2, %r86, %r93, %r92;
	mul.lo.s32 	%r3, %r2, %r168;
	add.s32 	%r94, %r3, %r1;
	mul.lo.s32 	%r4, %r94, %r88;
	cvt.u64.u32 	%rd17, %r93;
	cvt.s64.s32 	%rd18, %r86;
	cvt.u64.u32 	%rd19, %r92;
	mad.lo.s64 	%rd20, %rd18, %rd17, %rd19;
	cvt.u64.u32 	%rd21, %r168;
	cvt.u64.u32 	%rd22, %r1;
	mad.lo.s64 	%rd23, %rd20, %rd21, %rd22;
	mul.lo.s64 	%rd5, %rd23, %rd21;
	shl.b64 	%rd24, %rd5, 2;
	add.s64 	%rd6, %rd4, %rd24;
	setp.lt.s32 	%p2, %r88, 1;
	@%p2 bra 	$L__BB0_17;
	and.b32  	%r5, %r88, 15;
	and.b32  	%r6, %r88, 7;
	and.b32  	%r7, %r88, 3;
	mov.b32 	%r186, 0;
$L__BB0_3:
	add.s32 	%r101, %r88, -1;
	setp.lt.u32 	%p11, %r101, 15;
	add.s32 	%r102, %r186, %r3;
	mul.lo.s32 	%r9, %r102, %r88;
	mov.f32 	%f522, 0f00000000;
	mov.b32 	%r189, 0;
	@%p11 bra 	$L__BB0_6;
	mov.f32 	%f522, 0f00000000;
	mov.b32 	%r187, 0;
$L__BB0_5:
	.pragma "nounroll";
	add.s32 	%r104, %r187, %r4;
	add.s32 	%r105, %r187, %r9;
	mul.wide.s32 	%rd33, %r104, 4;
	add.s64 	%rd34, %rd2, %rd33;
	ld.global.nc.f32 	%f60, [%rd34];
	mul.wide.s32 	%rd35, %r105, 4;
	add.s64 	%rd36, %rd1, %rd35;
	ld.global.nc.f32 	%f61, [%rd36];
	fma.rn.f32 	%f62, %f60, %f61, %f522;
	ld.global.nc.f32 	%f63, [%rd34+4];
	ld.global.nc.f32 	%f64, [%rd36+4];
	fma.rn.f32 	%f65, %f63, %f64, %f62;
	ld.global.nc.f32 	%f66, [%rd34+8];
	ld.global.nc.f32 	%f67, [%rd36+8];
	fma.rn.f32 	%f68, %f66, %f67, %f65;
	ld.global.nc.f32 	%f69, [%rd34+12];
	ld.global.nc.f32 	%f70, [%rd36+12];
	fma.rn.f32 	%f71, %f69, %f70, %f68;
	ld.global.nc.f32 	%f72, [%rd34+16];
	ld.global.nc.f32 	%f73, [%rd36+16];
	fma.rn.f32 	%f74, %f72, %f73, %f71;
	ld.global.nc.f32 	%f75, [%rd34+20];
	ld.global.nc.f32 	%f76, [%rd36+20];
	fma.rn.f32 	%f77, %f75, %f76, %f74;
	ld.global.nc.f32 	%f78, [%rd34+24];
	ld.global.nc.f32 	%f79, [%rd36+24];
	fma.rn.f32 	%f80, %f78, %f79, %f77;
	ld.global.nc.f32 	%f81, [%rd34+28];
	ld.global.nc.f32 	%f82, [%rd36+28];
	fma.rn.f32 	%f83, %f81, %f82, %f80;
	ld.global.nc.f32 	%f84, [%rd34+32];
	ld.global.nc.f32 	%f85, [%rd36+32];
	fma.rn.f32 	%f86, %f84, %f85, %f83;
	ld.global.nc.f32 	%f87, [%rd34+36];
	ld.global.nc.f32 	%f88, [%rd36+36];
	fma.rn.f32 	%f89, %f87, %f88, %f86;
	ld.global.nc.f32 	%f90, [%rd34+40];
	ld.global.nc.f32 	%f91, [%rd36+40];
	fma.rn.f32 	%f92, %f90, %f91, %f89;
	ld.global.nc.f32 	%f93, [%rd34+44];
	ld.global.nc.f32 	%f94, [%rd36+44];
	fma.rn.f32 	%f95, %f93, %f94, %f92;
	ld.global.nc.f32 	%f96, [%rd34+48];
	ld.global.nc.f32 	%f97, [%rd36+48];
	fma.rn.f32 	%f98, %f96, %f97, %f95;
	ld.global.nc.f32 	%f99, [%rd34+52];
	ld.global.nc.f32 	%f100, [%rd36+52];
	fma.rn.f32 	%f101, %f99, %f100, %f98;
	ld.global.nc.f32 	%f102, [%rd34+56];
	ld.global.nc.f32 	%f103, [%rd36+56];
	fma.rn.f32 	%f104, %f102, %f103, %f101;
	ld.global.nc.f32 	%f105, [%rd34+60];
	ld.global.nc.f32 	%f106, [%rd36+60];
	fma.rn.f32 	%f522, %f105, %f106, %f104;
	add.s32 	%r187, %r187, 16;
	and.b32  	%r189, %r88, 2147483632;
	setp.ne.s32 	%p12, %r187, %r189;
	@%p12 bra 	$L__BB0_5;
$L__BB0_6:
	setp.eq.s32 	%p13, %r5, 0;
	@%p13 bra 	$L__BB0_16;
	add.s32 	%r106, %r5, -1;
	setp.lt.u32 	%p14, %r106, 7;
	@%p14 bra 	$L__BB0_9;
	add.s32 	%r107, %r189, %r4;
	add.s32 	%r108, %r189, %r9;
	mul.wide.s32 	%rd37, %r107, 4;
	add.s64 	%rd38, %rd2, %rd37;
	ld.global.nc.f32 	%f108, [%rd38];
	mul.wide.s32 	%rd39, %r108, 4;
	add.s64 	%rd40, %rd1, %rd39;
	ld.global.nc.f32 	%f109, [%rd40];
	fma.rn.f32 	%f110, %f108, %f109, %f522;
	ld.global.nc.f32 	%f111, [%rd38+4];
	ld.global.nc.f32 	%f112, [%rd40+4];
	fma.rn.f32 	%f113, %f111, %f112, %f110;
	ld.global.nc.f32 	%f114, [%rd38+8];
	ld.global.nc.f32 	%f115, [%rd40+8];
	fma.rn.f32 	%f116, %f114, %f115, %f113;
	ld.global.nc.f32 	%f117, [%rd38+12];
	ld.global.nc.f32 	%f118, [%rd40+12];
	fma.rn.f32 	%f119, %f117, %f118, %f116;
	ld.global.nc.f32 	%f120, [%rd38+16];
	ld.global.nc.f32 	%f121, [%rd40+16];
	fma.rn.f32 	%f122, %f120, %f121, %f119;
	ld.global.nc.f32 	%f123, [%rd38+20];
	ld.global.nc.f32 	%f124, [%rd40+20];
	fma.rn.f32 	%f125, %f123, %f124, %f122;
	ld.global.nc.f32 	%f126, [%rd38+24];
	ld.global.nc.f32 	%f127, [%rd40+24];
	fma.rn.f32 	%f128, %f126, %f127, %f125;
	ld.global.nc.f32 	%f129, [%rd38+28];
	ld.global.nc.f32 	%f130, [%rd40+28];
	fma.rn.f32 	%f522, %f129, %f130, %f128;
	add.s32 	%r189, %r189, 8;
$L__BB0_9:
	setp.eq.s32 	%p15, %r6, 0;
	@%p15 bra 	$L__BB0_16;
	add.s32 	%r109, %r6, -1;
	setp.lt.u32 	%p16, %r109, 3;
	@%p16 bra 	$L__BB0_12;
	add.s32 	%r110, %r189, %r4;
	add.s32 	%r111, %r189, %r9;
	mul.wide.s32 	%rd41, %r110, 4;
	add.s64 	%rd42, %rd2, %rd41;
	ld.global.nc.f32 	%f132, [%rd42];
	mul.wide.s32 	%rd43, %r111, 4;
	add.s64 	%rd44, %rd1, %rd43;
	ld.global.nc.f32 	%f133, [%rd44];
	fma.rn.f32 	%f134, %f132, %f133, %f522;
	ld.global.nc.f32 	%f135, [%rd42+4];
	ld.global.nc.f32 	%f136, [%rd44+4];
	fma.rn.f32 	%f137, %f135, %f136, %f134;
	ld.global.nc.f32 	%f138, [%rd42+8];
	ld.global.nc.f32 	%f139, [%rd44+8];
	fma.rn.f32 	%f140, %f138, %f139, %f137;
	ld.global.nc.f32 	%f141, [%rd42+12];
	ld.global.nc.f32 	%f142, [%rd44+12];
	fma.rn.f32 	%f522, %f141, %f142, %f140;
	add.s32 	%r189, %r189, 4;
$L__BB0_12:
	setp.eq.s32 	%p17, %r7, 0;
	@%p17 bra 	$L__BB0_16;
	setp.eq.s32 	%p18, %r7, 1;
	add.s32 	%r112, %r189, %r4;
	add.s32 	%r113, %r189, %r9;
	mul.wide.s32 	%rd45, %r112, 4;
	add.s64 	%rd7, %rd2, %rd45;
	ld.global.nc.f32 	%f143, [%rd7];
	mul.wide.s32 	%rd46, %r113, 4;
	add.s64 	%rd8, %rd1, %rd46;
	ld.global.nc.f32 	%f144, [%rd8];
	fma.rn.f32 	%f522, %f143, %f144, %f522;
	@%p18 bra 	$L__BB0_16;
	setp.eq.s32 	%p19, %r7, 2;
	ld.global.nc.f32 	%f145, [%rd7+4];
	ld.global.nc.f32 	%f146, [%rd8+4];
	fma.rn.f32 	%f522, %f145, %f146, %f522;
	@%p19 bra 	$L__BB0_16;
	ld.global.nc.f32 	%f147, [%rd7+8];
	ld.global.nc.f32 	%f148, [%rd8+8];
	fma.rn.f32 	%f522, %f147, %f148, %f522;
$L__BB0_16:
	ld.param.u32 	%r173, [_Z25fused_multihead_attentionPKfS0_S0_PfS1_iiii_param_7];
	mul.f32 	%f149, %f1, %f522;
	mul.wide.u32 	%rd47, %r186, 4;
	add.s64 	%rd48, %rd6, %rd47;
	st.global.f32 	[%rd48], %f149;
	add.s32 	%r186, %r186, 1;
	setp.eq.s32 	%p20, %r186, %r173;
	@%p20 bra 	$L__BB0_28;
	bra.uni 	$L__BB0_3;
$L__BB0_17:
	ld.param.u32 	%r169, [_Z25fused_multihead_attentionPKfS0_S0_PfS1_iiii_param_7];
	mul.f32 	%f16, %f1, 0f00000000;
	add.s32 	%r96, %r169, -1;
	and.b32  	%r19, %r169, 7;
	setp.lt.u32 	%p3, %r96, 7;
	mov.b32 	%r193, 0;
	@%p3 bra 	$L__BB0_20;
	ld.param.u32 	%r170, [_Z25fused_multihead_attentionPKfS0_S0_PfS1_iiii_param_7];
	and.b32  	%r193, %r170, 2147483640;
	mov.b32 	%r191, 0;
$L__BB0_19:
	.pragma "nounroll";
	mul.wide.u32 	%rd25, %r191, 4;
	add.s64 	%rd26, %rd6, %rd25;
	st.global.f32 	[%rd26], %f16;
	st.global.f32 	[%rd26+4], %f16;
	st.global.f32 	[%rd26+8], %f16;
	st.global.f32 	[%rd26+12], %f16;
	st.global.f32 	[%rd26+16], %f16;
	st.global.f32 	[%rd26+20], %f16;
	st.global.f32 	[%rd26+24], %f16;
	st.global.f32 	[%rd26+28], %f16;
	add.s32 	%r191, %r191, 8;
	setp.ne.s32 	%p4, %r191, %r193;
	@%p4 bra 	$L__BB0_19;
$L__BB0_20:
	setp.eq.s32 	%p5, %r19, 0;
	@%p5 bra 	$L__BB0_28;
	ld.param.u32 	%r171, [_Z25fused_multihead_attentionPKfS0_S0_PfS1_iiii_param_7];
	and.b32  	%r24, %r171, 3;
	setp.lt.u32 	%p6, %r19, 4;
	@%p6 bra 	$L__BB0_23;
	mul.wide.u32 	%rd27, %r193, 4;
	add.s64 	%rd28, %rd6, %rd27;
	st.global.f32 	[%rd28], %f16;
	st.global.f32 	[%rd28+4], %f16;
	st.global.f32 	[%rd28+8], %f16;
	st.global.f32 	[%rd28+12], %f16;
	add.s32 	%r193, %r193, 4;
$L__BB0_23:
	setp.eq.s32 	%p7, %r24, 0;
	@%p7 bra 	$L__BB0_28;
	setp.eq.s32 	%p8, %r24, 1;
	@%p8 bra 	$L__BB0_26;
	mul.wide.u32 	%rd29, %r193, 4;
	add.s64 	%rd30, %rd6, %rd29;
	st.global.f32 	[%rd30], %f16;
	st.global.f32 	[%rd30+4], %f16;
	add.s32 	%r193, %r193, 2;
$L__BB0_26:
	ld.param.u32 	%r172, [_Z25fused_multihead_attentionPKfS0_S0_PfS1_iiii_param_7];
	and.b32  	%r98, %r172, 1;
	setp.eq.b32 	%p9, %r98, 1;
	not.pred 	%p10, %p9;
	@%p10 bra 	$L__BB0_28;
	mul.wide.u32 	%rd31, %r193, 4;
	add.s64 	%rd32, %rd6, %rd31;
	st.global.f32 	[%rd32], %f16;
$L__BB0_28:
	ld.param.u32 	%r174, [_Z25fused_multihead_attentionPKfS0_S0_PfS1_iiii_param_7];
	ld.global.f32 	%f530, [%rd6];
	setp.lt.s32 	%p21, %r174, 2;
	@%p21 bra 	$L__BB0_41;
	ld.param.u32 	%r175, [_Z25fused_multihead_attentionPKfS0_S0_PfS1_iiii_param_7];
	add.s32 	%r29, %r175, -1;
	add.s32 	%r115, %r175, -2;
	and.b32  	%r30, %r29, 15;
	setp.lt.u32 	%p22, %r115, 15;
	mov.b32 	%r196, 1;
	@%p22 bra 	$L__BB0_32;
	and.b32  	%r31, %r29, -16;
	mov.b32 	%r200, 1;
$L__BB0_31:
	.pragma "nounroll";
	mul.wide.u32 	%rd49, %r200, 4;
	add.s64 	%rd50, %rd6, %rd49;
	ld.global.f32 	%f151, [%rd50];
	max.f32 	%f152, %f530, %f151;
	ld.global.f32 	%f153, [%rd50+4];
	max.f32 	%f154, %f152, %f153;
	ld.global.f32 	%f155, [%rd50+8];
	max.f32 	%f156, %f154, %f155;
	ld.global.f32 	%f157, [%rd50+12];
	max.f32 	%f158, %f156, %f157;
	ld.global.f32 	%f159, [%rd50+16];
	max.f32 	%f160, %f158, %f159;
	ld.global.f32 	%f161, [%rd50+20];
	max.f32 	%f162, %f160, %f161;
	ld.global.f32 	%f163, [%rd50+24];
	max.f32 	%f164, %f162, %f163;
	ld.global.f32 	%f165, [%rd50+28];
	max.f32 	%f166, %f164, %f165;
	ld.global.f32 	%f167, [%rd50+32];
	max.f32 	%f168, %f166, %f167;
	ld.global.f32 	%f169, [%rd50+36];
	max.f32 	%f170, %f168, %f169;
	ld.global.f32 	%f171, [%rd50+40];
	max.f32 	%f172, %f170, %f171;
	ld.global.f32 	%f173, [%rd50+44];
	max.f32 	%f174, %f172, %f173;
	ld.global.f32 	%f175, [%rd50+48];
	max.f32 	%f176, %f174, %f175;
	ld.global.f32 	%f177, [%rd50+52];
	max.f32 	%f178, %f176, %f177;
	ld.global.f32 	%f179, [%rd50+56];
	max.f32 	%f180, %f178, %f179;
	ld.global.f32 	%f181, [%rd50+60];
	max.f32 	%f530, %f180, %f181;
	add.s32 	%r196, %r200, 16;
	add.s32 	%r117, %r200, 15;
	setp.eq.s32 	%p23, %r117, %r31;
	mov.u32 	%r200, %r196;
	@%p23 bra 	$L__BB0_32;
	bra.uni 	$L__BB0_31;
$L__BB0_32:
	setp.eq.s32 	%p24, %r30, 0;
	@%p24 bra 	$L__BB0_41;
	and.b32  	%r33, %r29, 7;
	setp.lt.u32 	%p25, %r30, 8;
	@%p25 bra 	$L__BB0_35;
	mul.wide.u32 	%rd51, %r196, 4;
	add.s64 	%rd52, %rd6, %rd51;
	ld.global.f32 	%f183, [%rd52];
	max.f32 	%f184, %f530, %f183;
	ld.global.f32 	%f185, [%rd52+4];
	max.f32 	%f186, %f184, %f185;
	ld.global.f32 	%f187, [%rd52+8];
	max.f32 	%f188, %f186, %f187;
	ld.global.f32 	%f189, [%rd52+12];
	max.f32 	%f190, %f188, %f189;
	ld.global.f32 	%f191, [%rd52+16];
	max.f32 	%f192, %f190, %f191;
	ld.global.f32 	%f193, [%rd52+20];
	max.f32 	%f194, %f192, %f193;
	ld.global.f32 	%f195, [%rd52+24];
	max.f32 	%f196, %f194, %f195;
	ld.global.f32 	%f197, [%rd52+28];
	max.f32 	%f530, %f196, %f197;
	add.s32 	%r196, %r196, 8;
$L__BB0_35:
	setp.eq.s32 	%p26, %r33, 0;
	@%p26 bra 	$L__BB0_41;
	and.b32  	%r36, %r29, 3;
	setp.lt.u32 	%p27, %r33, 4;
	@%p27 bra 	$L__BB0_38;
	mul.wide.u32 	%rd53, %r196, 4;
	add.s64 	%rd54, %rd6, %rd53;
	ld.global.f32 	%f199, [%rd54];
	max.f32 	%f200, %f530, %f199;
	ld.global.f32 	%f201, [%rd54+4];
	max.f32 	%f202, %f200, %f201;
	ld.global.f32 	%f203, [%rd54+8];
	max.f32 	%f204, %f202, %f203;
	ld.global.f32 	%f205, [%rd54+12];
	max.f32 	%f530, %f204, %f205;
	add.s32 	%r196, %r196, 4;
$L__BB0_38:
	setp.eq.s32 	%p28, %r36, 0;
	@%p28 bra 	$L__BB0_41;
	mov.b32 	%r199, 0;
$L__BB0_40:
	.pragma "nounroll";
	mul.wide.u32 	%rd55, %r196, 4;
	add.s64 	%rd56, %rd6, %rd55;
	ld.global.f32 	%f206, [%rd56];
	max.f32 	%f530, %f530, %f206;
	add.s32 	%r196, %r196, 1;
	add.s32 	%r199, %r199, 1;
	setp.ne.s32 	%p29, %r199, %r36;
	@%p29 bra 	$L__BB0_40;
$L__BB0_41:
	ld.param.u32 	%r176, [_Z25fused_multihead_attentionPKfS0_S0_PfS1_iiii_param_7];
	add.s32 	%r43, %r176, -1;
	and.b32  	%r44, %r176, 7;
	setp.lt.u32 	%p30, %r43, 7;
	mov.f32 	%f538, 0f00000000;
	mov.b32 	%r201, 0;
	@%p30 bra 	$L__BB0_44;
	ld.param.u32 	%r177, [_Z25fused_multihead_attentionPKfS0_S0_PfS1_iiii_param_7];
	and.b32  	%r201, %r177, 2147483640;
	mov.f32 	%f538, 0f00000000;
	mov.b32 	%r204, 0;
$L__BB0_43:
	.pragma "nounroll";
	mul.wide.u32 	%rd57, %r204, 4;
	add.s64 	%rd58, %rd6, %rd57;
	ld.global.f32 	%f210, [%rd58];
	sub.f32 	%f211, %f210, %f530;
	fma.rn.f32 	%f212, %f211, 0f3BBB989D, 0f3F000000;
	cvt.sat.f32.f32 	%f213, %f212;
	mov.f32 	%f214, 0f4B400001;
	mov.f32 	%f215, 0f437C0000;
	fma.rm.f32 	%f216, %f213, %f215, %f214;
	add.f32 	%f217, %f216, 0fCB40007F;
	neg.f32 	%f218, %f217;
	fma.rn.f32 	%f219, %f211, 0f3FB8AA3B, %f218;
	fma.rn.f32 	%f220, %f211, 0f32A57060, %f219;
	mov.b32 	%r121, %f216;
	shl.b32 	%r122, %r121, 23;
	mov.b32 	%f221, %r122;
	ex2.approx.ftz.f32 	%f222, %f220;
	mul.f32 	%f223, %f222, %f221;
	st.global.f32 	[%rd58], %f223;
	add.f32 	%f224, %f538, %f223;
	ld.global.f32 	%f225, [%rd58+4];
	sub.f32 	%f226, %f225, %f530;
	fma.rn.f32 	%f227, %f226, 0f3BBB989D, 0f3F000000;
	cvt.sat.f32.f32 	%f228, %f227;
	fma.rm.f32 	%f229, %f228, %f215, %f214;
	add.f32 	%f230, %f229, 0fCB40007F;
	neg.f32 	%f231, %f230;
	fma.rn.f32 	%f232, %f226, 0f3FB8AA3B, %f231;
	fma.rn.f32 	%f233, %f226, 0f32A57060, %f232;
	mov.b32 	%r123, %f229;
	shl.b32 	%r124, %r123, 23;
	mov.b32 	%f234, %r124;
	ex2.approx.ftz.f32 	%f235, %f233;
	mul.f32 	%f236, %f235, %f234;
	st.global.f32 	[%rd58+4], %f236;
	add.f32 	%f237, %f224, %f236;
	ld.global.f32 	%f238, [%rd58+8];
	sub.f32 	%f239, %f238, %f530;
	fma.rn.f32 	%f240, %f239, 0f3BBB989D, 0f3F000000;
	cvt.sat.f32.f32 	%f241, %f240;
	fma.rm.f32 	%f242, %f241, %f215, %f214;
	add.f32 	%f243, %f242, 0fCB40007F;
	neg.f32 	%f244, %f243;
	fma.rn.f32 	%f245, %f239, 0f3FB8AA3B, %f244;
	fma.rn.f32 	%f246, %f239, 0f32A57060, %f245;
	mov.b32 	%r125, %f242;
	shl.b32 	%r126, %r125, 23;
	mov.b32 	%f247, %r126;
	ex2.approx.ftz.f32 	%f248, %f246;
	mul.f32 	%f249, %f248, %f247;
	st.global.f32 	[%rd58+8], %f249;
	add.f32 	%f250, %f237, %f249;
	ld.global.f32 	%f251, [%rd58+12];
	sub.f32 	%f252, %f251, %f530;
	fma.rn.f32 	%f253, %f252, 0f3BBB989D, 0f3F000000;
	cvt.sat.f32.f32 	%f254, %f253;
	fma.rm.f32 	%f255, %f254, %f215, %f214;
	add.f32 	%f256, %f255, 0fCB40007F;
	neg.f32 	%f257, %f256;
	fma.rn.f32 	%f258, %f252, 0f3FB8AA3B, %f257;
	fma.rn.f32 	%f259, %f252, 0f32A57060, %f258;
	mov.b32 	%r127, %f255;
	shl.b32 	%r128, %r127, 23;
	mov.b32 	%f260, %r128;
	ex2.approx.ftz.f32 	%f261, %f259;
	mul.f32 	%f262, %f261, %f260;
	st.global.f32 	[%rd58+12], %f262;
	add.f32 	%f263, %f250, %f262;
	ld.global.f32 	%f264, [%rd58+16];
	sub.f32 	%f265, %f264, %f530;
	fma.rn.f32 	%f266, %f265, 0f3BBB989D, 0f3F000000;
	cvt.sat.f32.f32 	%f267, %f266;
	fma.rm.f32 	%f268, %f267, %f215, %f214;
	add.f32 	%f269, %f268, 0fCB40007F;
	neg.f32 	%f270, %f269;
	fma.rn.f32 	%f271, %f265, 0f3FB8AA3B, %f270;
	fma.rn.f32 	%f272, %f265, 0f32A57060, %f271;
	mov.b32 	%r129, %f268;
	shl.b32 	%r130, %r129, 23;
	mov.b32 	%f273, %r130;
	ex2.approx.ftz.f32 	%f274, %f272;
	mul.f32 	%f275, %f274, %f273;
	st.global.f32 	[%rd58+16], %f275;
	add.f32 	%f276, %f263, %f275;
	ld.global.f32 	%f277, [%rd58+20];
	sub.f32 	%f278, %f277, %f530;
	fma.rn.f32 	%f279, %f278, 0f3BBB989D, 0f3F000000;
	cvt.sat.f32.f32 	%f280, %f279;
	fma.rm.f32 	%f281, %f280, %f215, %f214;
	add.f32 	%f282, %f281, 0fCB40007F;
	neg.f32 	%f283, %f282;
	fma.rn.f32 	%f284, %f278, 0f3FB8AA3B, %f283;
	fma.rn.f32 	%f285, %f278, 0f32A57060, %f284;
	mov.b32 	%r131, %f281;
	shl.b32 	%r132, %r131, 23;
	mov.b32 	%f286, %r132;
	ex2.approx.ftz.f32 	%f287, %f285;
	mul.f32 	%f288, %f287, %f286;
	st.global.f32 	[%rd58+20], %f288;
	add.f32 	%f289, %f276, %f288;
	ld.global.f32 	%f290, [%rd58+24];
	sub.f32 	%f291, %f290, %f530;
	fma.rn.f32 	%f292, %f291, 0f3BBB989D, 0f3F000000;
	cvt.sat.f32.f32 	%f293, %f292;
	fma.rm.f32 	%f294, %f293, %f215, %f214;
	add.f32 	%f295, %f294, 0fCB40007F;
	neg.f32 	%f296, %f295;
	fma.rn.f32 	%f297, %f291, 0f3FB8AA3B, %f296;
	fma.rn.f32 	%f298, %f291, 0f32A57060, %f297;
	mov.b32 	%r133, %f294;
	shl.b32 	%r134, %r133, 23;
	mov.b32 	%f299, %r134;
	ex2.approx.ftz.f32 	%f300, %f298;
	mul.f32 	%f301, %f300, %f299;
	st.global.f32 	[%rd58+24], %f301;
	add.f32 	%f302, %f289, %f301;
	ld.global.f32 	%f303, [%rd58+28];
	sub.f32 	%f304, %f303, %f530;
	fma.rn.f32 	%f305, %f304, 0f3BBB989D, 0f3F000000;
	cvt.sat.f32.f32 	%f306, %f305;
	fma.rm.f32 	%f307, %f306, %f215, %f214;
	add.f32 	%f308, %f307, 0fCB40007F;
	neg.f32 	%f309, %f308;
	fma.rn.f32 	%f310, %f304, 0f3FB8AA3B, %f309;
	fma.rn.f32 	%f311, %f304, 0f32A57060, %f310;
	mov.b32 	%r135, %f307;
	shl.b32 	%r136, %r135, 23;
	mov.b32 	%f312, %r136;
	ex2.approx.ftz.f32 	%f313, %f311;
	mul.f32 	%f314, %f313, %f312;
	st.global.f32 	[%rd58+28], %f314;
	add.f32 	%f538, %f302, %f314;
	add.s32 	%r204, %r204, 8;
	setp.eq.s32 	%p31, %r204, %r201;
	@%p31 bra 	$L__BB0_44;
	bra.uni 	$L__BB0_43;
$L__BB0_44:
	setp.eq.s32 	%p32, %r44, 0;
	@%p32 bra 	$L__BB0_52;
	ld.param.u32 	%r178, [_Z25fused_multihead_attentionPKfS0_S0_PfS1_iiii_param_7];
	and.b32  	%r49, %r178, 3;
	setp.lt.u32 	%p33, %r44, 4;
	@%p33 bra 	$L__BB0_47;
	mul.wide.u32 	%rd59, %r201, 4;
	add.s64 	%rd60, %rd6, %rd59;
	ld.global.f32 	%f316, [%rd60];
	sub.f32 	%f317, %f316, %f530;
	fma.rn.f32 	%f318, %f317, 0f3BBB989D, 0f3F000000;
	cvt.sat.f32.f32 	%f319, %f318;
	mov.f32 	%f320, 0f4B400001;
	mov.f32 	%f321, 0f437C0000;
	fma.rm.f32 	%f322, %f319, %f321, %f320;
	add.f32 	%f323, %f322, 0fCB40007F;
	neg.f32 	%f324, %f323;
	fma.rn.f32 	%f325, %f317, 0f3FB8AA3B, %f324;
	fma.rn.f32 	%f326, %f317, 0f32A57060, %f325;
	mov.b32 	%r137, %f322;
	shl.b32 	%r138, %r137, 23;
	mov.b32 	%f327, %r138;
	ex2.approx.ftz.f32 	%f328, %f326;
	mul.f32 	%f329, %f328, %f327;
	st.global.f32 	[%rd60], %f329;
	add.f32 	%f330, %f538, %f329;
	ld.global.f32 	%f331, [%rd60+4];
	sub.f32 	%f332, %f331, %f530;
	fma.rn.f32 	%f333, %f332, 0f3BBB989D, 0f3F000000;
	cvt.sat.f32.f32 	%f334, %f333;
	fma.rm.f32 	%f335, %f334, %f321, %f320;
	add.f32 	%f336, %f335, 0fCB40007F;
	neg.f32 	%f337, %f336;
	fma.rn.f32 	%f338, %f332, 0f3FB8AA3B, %f337;
	fma.rn.f32 	%f339, %f332, 0f32A57060, %f338;
	mov.b32 	%r139, %f335;
	shl.b32 	%r140, %r139, 23;
	mov.b32 	%f340, %r140;
	ex2.approx.ftz.f32 	%f341, %f339;
	mul.f32 	%f342, %f341, %f340;
	st.global.f32 	[%rd60+4], %f342;
	add.f32 	%f343, %f330, %f342;
	ld.global.f32 	%f344, [%rd60+8];
	sub.f32 	%f345, %f344, %f530;
	fma.rn.f32 	%f346, %f345, 0f3BBB989D, 0f3F000000;
	cvt.sat.f32.f32 	%f347, %f346;
	fma.rm.f32 	%f348, %f347, %f321, %f320;
	add.f32 	%f349, %f348, 0fCB40007F;
	neg.f32 	%f350, %f349;
	fma.rn.f32 	%f351, %f345, 0f3FB8AA3B, %f350;
	fma.rn.f32 	%f352, %f345, 0f32A57060, %f351;
	mov.b32 	%r141, %f348;
	shl.b32 	%r142, %r141, 23;
	mov.b32 	%f353, %r142;
	ex2.approx.ftz.f32 	%f354, %f352;
	mul.f32 	%f355, %f354, %f353;
	st.global.f32 	[%rd60+8], %f355;
	add.f32 	%f356, %f343, %f355;
	ld.global.f32 	%f357, [%rd60+12];
	sub.f32 	%f358, %f357, %f530;
	fma.rn.f32 	%f359, %f358, 0f3BBB989D, 0f3F000000;
	cvt.sat.f32.f32 	%f360, %f359;
	fma.rm.f32 	%f361, %f360, %f321, %f320;
	add.f32 	%f362, %f361, 0fCB40007F;
	neg.f32 	%f363, %f362;
	fma.rn.f32 	%f364, %f358, 0f3FB8AA3B, %f363;
	fma.rn.f32 	%f365, %f358, 0f32A57060, %f364;
	mov.b32 	%r143, %f361;
	shl.b32 	%r144, %r143, 23;
	mov.b32 	%f366, %r144;
	ex2.approx.ftz.f32 	%f367, %f365;
	mul.f32 	%f368, %f367, %f366;
	st.global.f32 	[%rd60+12], %f368;
	add.f32 	%f538, %f356, %f368;
	add.s32 	%r201, %r201, 4;
$L__BB0_47:
	setp.eq.s32 	%p34, %r49, 0;
	@%p34 bra 	$L__BB0_52;
	setp.eq.s32 	%p35, %r49, 1;
	@%p35 bra 	$L__BB0_50;
	mul.wide.u32 	%rd61, %r201, 4;
	add.s64 	%rd62, %rd6, %rd61;
	ld.global.f32 	%f370, [%rd62];
	sub.f32 	%f371, %f370, %f530;
	fma.rn.f32 	%f372, %f371, 0f3BBB989D, 0f3F000000;
	cvt.sat.f32.f32 	%f373, %f372;
	mov.f32 	%f374, 0f4B400001;
	mov.f32 	%f375, 0f437C0000;
	fma.rm.f32 	%f376, %f373, %f375, %f374;
	add.f32 	%f377, %f376, 0fCB40007F;
	neg.f32 	%f378, %f377;
	fma.rn.f32 	%f379, %f371, 0f3FB8AA3B, %f378;
	fma.rn.f32 	%f380, %f371, 0f32A57060, %f379;
	mov.b32 	%r145, %f376;
	shl.b32 	%r146, %r145, 23;
	mov.b32 	%f381, %r146;
	ex2.approx.ftz.f32 	%f382, %f380;
	mul.f32 	%f383, %f382, %f381;
	st.global.f32 	[%rd62], %f383;
	add.f32 	%f384, %f538, %f383;
	ld.global.f32 	%f385, [%rd62+4];
	sub.f32 	%f386, %f385, %f530;
	fma.rn.f32 	%f387, %f386, 0f3BBB989D, 0f3F000000;
	cvt.sat.f32.f32 	%f388, %f387;
	fma.rm.f32 	%f389, %f388, %f375, %f374;
	add.f32 	%f390, %f389, 0fCB40007F;
	neg.f32 	%f391, %f390;
	fma.rn.f32 	%f392, %f386, 0f3FB8AA3B, %f391;
	fma.rn.f32 	%f393, %f386, 0f32A57060, %f392;
	mov.b32 	%r147, %f389;
	shl.b32 	%r148, %r147, 23;
	mov.b32 	%f394, %r148;
	ex2.approx.ftz.f32 	%f395, %f393;
	mul.f32 	%f396, %f395, %f394;
	st.global.f32 	[%rd62+4], %f396;
	add.f32 	%f538, %f384, %f396;
	add.s32 	%r201, %r201, 2;
$L__BB0_50:
	ld.param.u32 	%r179, [_Z25fused_multihead_attentionPKfS0_S0_PfS1_iiii_param_7];
	and.b32  	%r149, %r179, 1;
	setp.eq.b32 	%p36, %r149, 1;
	not.pred 	%p37, %p36;
	@%p37 bra 	$L__BB0_52;
	mul.wide.u32 	%rd63, %r201, 4;
	add.s64 	%rd64, %rd6, %rd63;
	ld.global.f32 	%f397, [%rd64];
	sub.f32 	%f398, %f397, %f530;
	fma.rn.f32 	%f399, %f398, 0f3BBB989D, 0f3F000000;
	cvt.sat.f32.f32 	%f400, %f399;
	mov.f32 	%f401, 0f4B400001;
	mov.f32 	%f402, 0f437C0000;
	fma.rm.f32 	%f403, %f400, %f402, %f401;
	add.f32 	%f404, %f403, 0fCB40007F;
	neg.f32 	%f405, %f404;
	fma.rn.f32 	%f406, %f398, 0f3FB8AA3B, %f405;
	fma.rn.f32 	%f407, %f398, 0f32A57060, %f406;
	mov.b32 	%r150, %f403;
	shl.b32 	%r151, %r150, 23;
	mov.b32 	%f408, %r151;
	ex2.approx.ftz.f32 	%f409, %f407;
	mul.f32 	%f410, %f409, %f408;
	st.global.f32 	[%rd64], %f410;
	add.f32 	%f538, %f538, %f410;
$L__BB0_52:
	ld.param.u32 	%r180, [_Z25fused_multihead_attentionPKfS0_S0_PfS1_iiii_param_7];
	and.b32  	%r54, %r180, 15;
	setp.lt.u32 	%p38, %r43, 15;
	mov.b32 	%r205, 0;
	@%p38 bra 	$L__BB0_55;
	ld.param.u32 	%r181, [_Z25fused_multihead_attentionPKfS0_S0_PfS1_iiii_param_7];
	and.b32  	%r205, %r181, 2147483632;
	mov.b32 	%r216, 0;
$L__BB0_54:
	.pragma "nounroll";
	mul.wide.u32 	%rd65, %r216, 4;
	add.s64 	%rd66, %rd6, %rd65;
	ld.global.f32 	%f411, [%rd66];
	div.rn.f32 	%f412, %f411, %f538;
	st.global.f32 	[%rd66], %f412;
	ld.global.f32 	%f413, [%rd66+4];
	div.rn.f32 	%f414, %f413, %f538;
	st.global.f32 	[%rd66+4], %f414;
	ld.global.f32 	%f415, [%rd66+8];
	div.rn.f32 	%f416, %f415, %f538;
	st.global.f32 	[%rd66+8], %f416;
	ld.global.f32 	%f417, [%rd66+12];
	div.rn.f32 	%f418, %f417, %f538;
	st.global.f32 	[%rd66+12], %f418;
	ld.global.f32 	%f419, [%rd66+16];
	div.rn.f32 	%f420, %f419, %f538;
	st.global.f32 	[%rd66+16], %f420;
	ld.global.f32 	%f421, [%rd66+20];
	div.rn.f32 	%f422, %f421, %f538;
	st.global.f32 	[%rd66+20], %f422;
	ld.global.f32 	%f423, [%rd66+24];
	div.rn.f32 	%f424, %f423, %f538;
	st.global.f32 	[%rd66+24], %f424;
	ld.global.f32 	%f425, [%rd66+28];
	div.rn.f32 	%f426, %f425, %f538;
	st.global.f32 	[%rd66+28], %f426;
	ld.global.f32 	%f427, [%rd66+32];
	div.rn.f32 	%f428, %f427, %f538;
	st.global.f32 	[%rd66+32], %f428;
	ld.global.f32 	%f429, [%rd66+36];
	div.rn.f32 	%f430, %f429, %f538;
	st.global.f32 	[%rd66+36], %f430;
	ld.global.f32 	%f431, [%rd66+40];
	div.rn.f32 	%f432, %f431, %f538;
	st.global.f32 	[%rd66+40], %f432;
	ld.global.f32 	%f433, [%rd66+44];
	div.rn.f32 	%f434, %f433, %f538;
	st.global.f32 	[%rd66+44], %f434;
	ld.global.f32 	%f435, [%rd66+48];
	div.rn.f32 	%f436, %f435, %f538;
	st.global.f32 	[%rd66+48], %f436;
	ld.global.f32 	%f437, [%rd66+52];
	div.rn.f32 	%f438, %f437, %f538;
	st.global.f32 	[%rd66+52], %f438;
	ld.global.f32 	%f439, [%rd66+56];
	div.rn.f32 	%f440, %f439, %f538;
	st.global.f32 	[%rd66+56], %f440;
	ld.global.f32 	%f441, [%rd66+60];
	div.rn.f32 	%f442, %f441, %f538;
	st.global.f32 	[%rd66+60], %f442;
	add.s32 	%r216, %r216, 16;
	setp.eq.s32 	%p39, %r216, %r205;
	@%p39 bra 	$L__BB0_55;
	bra.uni 	$L__BB0_54;
$L__BB0_55:
	setp.eq.s32 	%p40, %r54, 0;
	@%p40 bra 	$L__BB0_64;
	setp.lt.u32 	%p41, %r54, 8;
	@%p41 bra 	$L__BB0_58;
	mul.wide.u32 	%rd67, %r205, 4;
	add.s64 	%rd68, %rd6, %rd67;
	ld.global.f32 	%f443, [%rd68];
	div.rn.f32 	%f444, %f443, %f538;
	st.global.f32 	[%rd68], %f444;
	ld.global.f32 	%f445, [%rd68+4];
	div.rn.f32 	%f446, %f445, %f538;
	st.global.f32 	[%rd68+4], %f446;
	ld.global.f32 	%f447, [%rd68+8];
	div.rn.f32 	%f448, %f447, %f538;
	st.global.f32 	[%rd68+8], %f448;
	ld.global.f32 	%f449, [%rd68+12];
	div.rn.f32 	%f450, %f449, %f538;
	st.global.f32 	[%rd68+12], %f450;
	ld.global.f32 	%f451, [%rd68+16];
	div.rn.f32 	%f452, %f451, %f538;
	st.global.f32 	[%rd68+16], %f452;
	ld.global.f32 	%f453, [%rd68+20];
	div.rn.f32 	%f454, %f453, %f538;
	st.global.f32 	[%rd68+20], %f454;
	ld.global.f32 	%f455, [%rd68+24];
	div.rn.f32 	%f456, %f455, %f538;
	st.global.f32 	[%rd68+24], %f456;
	ld.global.f32 	%f457, [%rd68+28];
	div.rn.f32 	%f458, %f457, %f538;
	st.global.f32 	[%rd68+28], %f458;
	add.s32 	%r205, %r205, 8;
$L__BB0_58:
	setp.eq.s32 	%p42, %r44, 0;
	@%p42 bra 	$L__BB0_64;
	ld.param.u32 	%r182, [_Z25fused_multihead_attentionPKfS0_S0_PfS1_iiii_param_7];
	and.b32  	%r61, %r182, 3;
	setp.lt.u32 	%p43, %r44, 4;
	@%p43 bra 	$L__BB0_61;
	mul.wide.u32 	%rd69, %r205, 4;
	add.s64 	%rd70, %rd6, %rd69;
	ld.global.f32 	%f459, [%rd70];
	div.rn.f32 	%f460, %f459, %f538;
	st.global.f32 	[%rd70], %f460;
	ld.global.f32 	%f461, [%rd70+4];
	div.rn.f32 	%f462, %f461, %f538;
	st.global.f32 	[%rd70+4], %f462;
	ld.global.f32 	%f463, [%rd70+8];
	div.rn.f32 	%f464, %f463, %f538;
	st.global.f32 	[%rd70+8], %f464;
	ld.global.f32 	%f465, [%rd70+12];
	div.rn.f32 	%f466, %f465, %f538;
	st.global.f32 	[%rd70+12], %f466;
	add.s32 	%r205, %r205, 4;
$L__BB0_61:
	setp.eq.s32 	%p44, %r61, 0;
	@%p44 bra 	$L__BB0_64;
	mov.b32 	%r209, 0;
$L__BB0_63:
	.pragma "nounroll";
	mul.wide.u32 	%rd71, %r205, 4;
	add.s64 	%rd72, %rd6, %rd71;
	ld.global.f32 	%f467, [%rd72];
	div.rn.f32 	%f468, %f467, %f538;
	st.global.f32 	[%rd72], %f468;
	add.s32 	%r205, %r205, 1;
	add.s32 	%r209, %r209, 1;
	setp.ne.s32 	%p45, %r209, %r61;
	@%p45 bra 	$L__BB0_63;
$L__BB0_64:
	setp.lt.s32 	%p46, %r88, 1;
	@%p46 bra 	$L__BB0_78;
	ld.param.u32 	%r183, [_Z25fused_multihead_attentionPKfS0_S0_PfS1_iiii_param_7];
	and.b32  	%r68, %r183, 2147483640;
	neg.s32 	%r69, %r68;
	mul.lo.s32 	%r156, %r88, %r183;
	mul.lo.s32 	%r70, %r156, %r2;
	shl.b32 	%r71, %r88, 3;
	add.s64 	%rd74, %rd24, %rd4;
	add.s64 	%rd9, %rd74, 16;
	mov.b32 	%r210, 0;
	mul.wide.u32 	%rd97, %r88, 4;
$L__BB0_66:
	setp.lt.u32 	%p47, %r43, 7;
	mov.f32 	%f547, 0f00000000;
	mov.b32 	%r214, 0;
	@%p47 bra 	$L__BB0_69;
	add.s32 	%r211, %r70, %r210;
	mov.f32 	%f547, 0f00000000;
	mov.u64 	%rd107, %rd9;
	mov.u32 	%r212, %r69;
$L__BB0_68:
	.pragma "nounroll";
	ld.global.f32 	%f472, [%rd107+-16];
	mul.wide.s32 	%rd75, %r211, 4;
	add.s64 	%rd76, %rd3, %rd75;
	ld.global.nc.f32 	%f473, [%rd76];
	fma.rn.f32 	%f474, %f472, %f473, %f547;
	ld.global.f32 	%f475, [%rd107+-12];
	add.s64 	%rd78, %rd76, %rd97;
	ld.global.nc.f32 	%f476, [%rd78];
	fma.rn.f32 	%f477, %f475, %f476, %f474;
	ld.global.f32 	%f478, [%rd107+-8];
	add.s64 	%rd79, %rd78, %rd97;
	ld.global.nc.f32 	%f479, [%rd79];
	fma.rn.f32 	%f480, %f478, %f479, %f477;
	ld.global.f32 	%f481, [%rd107+-4];
	add.s64 	%rd80, %rd79, %rd97;
	ld.global.nc.f32 	%f482, [%rd80];
	fma.rn.f32 	%f483, %f481, %f482, %f480;
	ld.global.f32 	%f484, [%rd107];
	add.s64 	%rd81, %rd80, %rd97;
	ld.global.nc.f32 	%f485, [%rd81];
	fma.rn.f32 	%f486, %f484, %f485, %f483;
	ld.global.f32 	%f487, [%rd107+4];
	add.s64 	%rd82, %rd81, %rd97;
	ld.global.nc.f32 	%f488, [%rd82];
	fma.rn.f32 	%f489, %f487, %f488, %f486;
	ld.global.f32 	%f490, [%rd107+8];
	add.s64 	%rd83, %rd82, %rd97;
	ld.global.nc.f32 	%f491, [%rd83];
	fma.rn.f32 	%f492, %f490, %f491, %f489;
	ld.global.f32 	%f493, [%rd107+12];
	add.s64 	%rd84, %rd83, %rd97;
	ld.global.nc.f32 	%f494, [%rd84];
	fma.rn.f32 	%f547, %f493, %f494, %f492;
	add.s32 	%r212, %r212, 8;
	add.s32 	%r211, %r211, %r71;
	add.s64 	%rd107, %rd107, 32;
	setp.ne.s32 	%p48, %r212, 0;
	mov.u32 	%r214, %r68;
	@%p48 bra 	$L__BB0_68;
$L__BB0_69:
	setp.eq.s32 	%p49, %r44, 0;
	@%p49 bra 	$L__BB0_77;
	add.s32 	%r158, %r44, -1;
	setp.lt.u32 	%p50, %r158, 3;
	@%p50 bra 	$L__BB0_72;
	add.s32 	%r159, %r214, %r3;
	mad.lo.s32 	%r160, %r159, %r88, %r210;
	mul.wide.u32 	%rd85, %r214, 4;
	add.s64 	%rd86, %rd6, %rd85;
	ld.global.f32 	%f496, [%rd86];
	mul.wide.s32 	%rd87, %r160, 4;
	add.s64 	%rd88, %rd3, %rd87;
	ld.global.nc.f32 	%f497, [%rd88];
	fma.rn.f32 	%f498, %f496, %f497, %f547;
	ld.global.f32 	%f499, [%rd86+4];
	add.s64 	%rd90, %rd88, %rd97;
	ld.global.nc.f32 	%f500, [%rd90];
	fma.rn.f32 	%f501, %f499, %f500, %f498;
	ld.global.f32 	%f502, [%rd86+8];
	add.s64 	%rd91, %rd90, %rd97;
	ld.global.nc.f32 	%f503, [%rd91];
	fma.rn.f32 	%f504, %f502, %f503, %f501;
	ld.global.f32 	%f505, [%rd86+12];
	add.s64 	%rd92, %rd91, %rd97;
	ld.global.nc.f32 	%f506, [%rd92];
	fma.rn.f32 	%f547, %f505, %f506, %f504;
	add.s32 	%r214, %r214, 4;
$L__BB0_72:
	ld.param.u32 	%r184, [_Z25fused_multihead_attentionPKfS0_S0_PfS1_iiii_param_7];
	and.b32  	%r161, %r184, 3;
	setp.eq.s32 	%p51, %r161, 0;
	@%p51 bra 	$L__BB0_77;
	setp.eq.s32 	%p52, %r161, 1;
	@%p52 bra 	$L__BB0_75;
	add.s32 	%r162, %r214, %r3;
	mad.lo.s32 	%r163, %r162, %r88, %r210;
	mul.wide.u32 	%rd93, %r214, 4;
	add.s64 	%rd94, %rd6, %rd93;
	ld.global.f32 	%f508, [%rd94];
	mul.wide.s32 	%rd95, %r163, 4;
	add.s64 	%rd96, %rd3, %rd95;
	ld.global.nc.f32 	%f509, [%rd96];
	fma.rn.f32 	%f510, %f508, %f509, %f547;
	ld.global.f32 	%f511, [%rd94+4];
	add.s64 	%rd98, %rd96, %rd97;
	ld.global.nc.f32 	%f512, [%rd98];
	fma.rn.f32 	%f547, %f511, %f512, %f510;
	add.s32 	%r214, %r214, 2;
$L__BB0_75:
	ld.param.u32 	%r185, [_Z25fused_multihead_attentionPKfS0_S0_PfS1_iiii_param_7];
	and.b32  	%r164, %r185, 1;
	setp.eq.b32 	%p53, %r164, 1;
	not.pred 	%p54, %p53;
	@%p54 bra 	$L__BB0_77;
	add.s32 	%r165, %r214, %r3;
	mad.lo.s32 	%r166, %r165, %r88, %r210;
	mul.wide.u32 	%rd99, %r214, 4;
	add.s64 	%rd100, %rd6, %rd99;
	ld.global.f32 	%f513, [%rd100];
	mul.wide.s32 	%rd101, %r166, 4;
	add.s64 	%rd102, %rd3, %rd101;
	ld.global.nc.f32 	%f514, [%rd102];
	fma.rn.f32 	%f547, %f513, %f514, %f547;
$L__BB0_77:
	ld.param.u64 	%rd106, [_Z25fused_multihead_attentionPKfS0_S0_PfS1_iiii_param_3];
	add.s32 	%r167, %r210, %r4;
	cvta.to.global.u64 	%rd103, %rd106;
	mul.wide.s32 	%rd104, %r167, 4;
	add.s64 	%rd105, %rd103, %rd104;
	st.global.f32 	[%rd105], %f547;
	add.s32 	%r210, %r210, 1;
	setp.eq.s32 	%p55, %r210, %r88;
	@%p55 bra 	$L__BB0_78;
	bra.uni 	$L__BB0_66;
$L__BB0_78:
	ret;

}


// ===== COMPILED SASS (sm_100) =====

	.target	sm_100

	.elftype	@"ET_EXEC"


//--------------------- .note.nv.tkinfo           --------------------------
	.section	.note.nv.tkinfo,"",@"SHT_NOTE"
	.sectionflags	@"SHF_NOTE_NV_TKINFO"
	.tkinfo
        /*0018*/ 	.word	0x00000002
        /*0030*/ 	.string	""
        /*0030*/ 	.string	"ptxas"
        /*0030*/ 	.string	"Cuda compilation tools, release 13.0, V13.0.88"
        /*0030*/ 	.string	"Build cuda_13.0.r13.0/compiler.36424714_0"
        /*0030*/ 	.string	"-arch sm_100 -m 64 "



//--------------------- .note.nv.cuinfo           --------------------------
	.section	.note.nv.cuinfo,"",@"SHT_NOTE"
	.sectionflags	@"SHF_NOTE_NV_CUINFO"
        /*0018*/ 	.short	0x0002
        /*001a*/ 	.short	0x0064
        /*001c*/ 	.short	0x0082
	.zero		2


//--------------------- .nv.info                  --------------------------
	.section	.nv.info,"",@"SHT_CUDA_INFO"
	.align	4


	//----- nvinfo : EIATTR_REGCOUNT
	.align		4
        /*0000*/ 	.byte	0x04, 0x2f
        /*0002*/ 	.short	(.L_1 - .L_0)
	.align		4
.L_0:
        /*0004*/ 	.word	index@(_Z25fused_multihead_attentionPKfS0_S0_PfS1_iiii)
        /*0008*/ 	.word	0x00000020


	//----- nvinfo : EIATTR_FRAME_SIZE
	.align		4
.L_1:
        /*000c*/ 	.byte	0x04, 0x11
        /*000e*/ 	.short	(.L_3 - .L_2)
	.align		4
.L_2:
        /*0010*/ 	.word	index@($__internal_2_$__cuda_sm3x_div_rn_noftz_f32_slowpath)
        /*0014*/ 	.word	0x00000000


	//----- nvinfo : EIATTR_FRAME_SIZE
	.align		4
.L_3:
        /*0018*/ 	.byte	0x04, 0x11
        /*001a*/ 	.short	(.L_5 - .L_4)
	.align		4
.L_4:
        /*001c*/ 	.word	index@($__internal_1_$__cuda_sm20_sqrt_rn_f32_slowpath)
        /*0020*/ 	.word	0x00000000


	//----- nvinfo : EIATTR_FRAME_SIZE
	.align		4
.L_5:
        /*0024*/ 	.byte	0x04, 0x11
        /*0026*/ 	.short	(.L_7 - .L_6)
	.align		4
.L_6:
        /*0028*/ 	.word	index@($__internal_0_$__cuda_sm20_rcp_rn_f32_slowpath)
        /*002c*/ 	.word	0x00000000


	//----- nvinfo : EIATTR_FRAME_SIZE
	.align		4
.L_7:
        /*0030*/ 	.byte	0x04, 0x11
        /*0032*/ 	.short	(.L_9 - .L_8)
	.align		4
.L_8:
        /*0034*/ 	.word	index@(_Z25fused_multihead_attentionPKfS0_S0_PfS1_iiii)
        /*0038*/ 	.word	0x00000000


	//----- nvinfo : EIATTR_MIN_STACK_SIZE
	.align		4
.L_9:
        /*003c*/ 	.byte	0x04, 0x12
        /*003e*/ 	.short	(.L_11 - .L_10)
	.align		4
.L_10:
        /*0040*/ 	.word	index@(_Z25fused_multihead_attentionPKfS0_S0_PfS1_iiii)
        /*0044*/ 	.word	0x00000000
.L_11:


//--------------------- .nv.compat                --------------------------
	.section	.nv.compat,"",@"SHT_CUDA_COMPAT_INFO"
	.align	4
        /*0000*/ 	.byte	0x02, 0x09, 0x00, 0x00, 0x02, 0x02, 0x01, 0x00, 0x02, 0x05, 0x05, 0x00, 0x03, 0x07, 0x01, 0x01
        /*0010*/ 	.byte	0x02, 0x03, 0x00, 0x00, 0x02, 0x06, 0x01, 0x00, 0x04, 0x0b, 0x08, 0x00, 0x01, 0x00, 0x00, 0x00
        /*0020*/ 	.byte	0x00, 0x00, 0x00, 0x00


//--------------------- .nv.info._Z25fused_multihead_attentionPKfS0_S0_PfS1_iiii --------------------------
	.section	.nv.info._Z25fused_multihead_attentionPKfS0_S0_PfS1_iiii,"",@"SHT_CUDA_INFO"
	.sectionflags	@""
	.align	4


	//----- nvinfo : EIATTR_CUDA_API_VERSION
	.align		4
        /*0000*/ 	.byte	0x04, 0x37
        /*0002*/ 	.short	(.L_13 - .L_12)
.L_12:
        /*0004*/ 	.word	0x00000082


	//----- nvinfo : EIATTR_KPARAM_INFO
	.align		4
.L_13:
        /*0008*/ 	.byte	0x04, 0x17
        /*000a*/ 	.short	(.L_15 - .L_14)
.L_14:
        /*000c*/ 	.word	0x00000000
        /*0010*/ 	.short	0x0008
        /*0012*/ 	.short	0x0034
        /*0014*/ 	.byte	0x00, 0xf0, 0x11, 0x00


	//----- nvinfo : EIATTR_KPARAM_INFO
	.align		4
.L_15:
        /*0018*/ 	.byte	0x04, 0x17
        /*001a*/ 	.short	(.L_17 - .L_16)
.L_16:
        /*001c*/ 	.word	0x00000000
        /*0020*/ 	.short	0x0007
        /*0022*/ 	.short	0x0030
        /*0024*/ 	.byte	0x00, 0xf0, 0x11, 0x00


	//----- nvinfo : EIATTR_KPARAM_INFO
	.align		4
.L_17:
        /*0028*/ 	.byte	0x04, 0x17
        /*002a*/ 	.short	(.L_19 - .L_18)
.L_18:
        /*002c*/ 	.word	0x00000000
        /*0030*/ 	.short	0x0006
        /*0032*/ 	.short	0x002c
        /*0034*/ 	.byte	0x00, 0xf0, 0x11, 0x00


	//----- nvinfo : EIATTR_KPARAM_INFO
	.align		4
.L_19:
        /*0038*/ 	.byte	0x04, 0x17
        /*003a*/ 	.short	(.L_21 - .L_20)
.L_20:
        /*003c*/ 	.word	0x00000000
        /*0040*/ 	.short	0x0005
        /*0042*/ 	.short	0x0028
        /*0044*/ 	.byte	0x00, 0xf0, 0x11, 0x00


	//----- nvinfo : EIATTR_KPARAM_INFO
	.align		4
.L_21:
        /*0048*/ 	.byte	0x04, 0x17
        /*004a*/ 	.short	(.L_23 - .L_22)
.L_22:
        /*004c*/ 	.word	0x00000000
        /*0050*/ 	.short	0x0004
        /*0052*/ 	.short	0x0020
        /*0054*/ 	.byte	0x00, 0xf5, 0x21, 0x00


	//----- nvinfo : EIATTR_KPARAM_INFO
	.align		4
.L_23:
        /*0058*/ 	.byte	0x04, 0x17
        /*005a*/ 	.short	(.L_25 - .L_24)
.L_24:
        /*005c*/ 	.word	0x00000000
        /*0060*/ 	.short	0x0003
        /*0062*/ 	.short	0x0018
        /*0064*/ 	.byte	0x00, 0xf5, 0x21, 0x00


	//----- nvinfo : EIATTR_KPARAM_INFO
	.align		4
.L_25:
        /*0068*/ 	.byte	0x04, 0x17
        /*006a*/ 	.short	(.L_27 - .L_26)
.L_26:
        /*006c*/ 	.word	0x00000000
        /*0070*/ 	.short	0x0002
        /*0072*/ 	.short	0x0010
        /*0074*/ 	.byte	0x00, 0xf5, 0x21, 0x00


	//----- nvinfo : EIATTR_KPARAM_INFO
	.align		4
.L_27:
        /*0078*/ 	.byte	0x04, 0x17
        /*007a*/ 	.short	(.L_29 - .L_28)
.L_28:
        /*007c*/ 	.word	0x00000000
        /*0080*/ 	.short	0x0001
        /*0082*/ 	.short	0x0008
        /*0084*/ 	.byte	0x00, 0xf5, 0x21, 0x00


	//----- nvinfo : EIATTR_KPARAM_INFO
	.align		4
.L_29:
        /*0088*/ 	.byte	0x04, 0x17
        /*008a*/ 	.short	(.L_31 - .L_30)
.L_30:
        /*008c*/ 	.word	0x00000000
        /*0090*/ 	.short	0x0000
        /*0092*/ 	.short	0x0000
        /*0094*/ 	.byte	0x00, 0xf5, 0x21, 0x00


	//----- nvinfo : EIATTR_SPARSE_MMA_MASK
	.align		4
.L_31:
        /*0098*/ 	.byte	0x03, 0x50
        /*009a*/ 	.short	0x0000


	//----- nvinfo : EIATTR_MAXREG_COUNT
	.align		4
        /*009c*/ 	.byte	0x03, 0x1b
        /*009e*/ 	.short	0x00ff


	//----- nvinfo : EIATTR_MERCURY_ISA_VERSION
	.align		4
        /*00a0*/ 	.byte	0x03, 0x5f
        /*00a2*/ 	.short	0x0101


	//----- nvinfo : EIATTR_VRC_CTA_INIT_COUNT
	.align		4
        /*00a4*/ 	.byte	0x02, 0x4a
	.zero		1
	.zero		1


	//----- nvinfo : EIATTR_EXIT_INSTR_OFFSETS
	.align		4
        /*00a8*/ 	.byte	0x04, 0x1c
        /*00aa*/ 	.short	(.L_33 - .L_32)


	//   ....[0]....
.L_32:
        /*00ac*/ 	.word	0x00000070


	//   ....[1]....
        /*00b0*/ 	.word	0x00004150


	//   ....[2]....
        /*00b4*/ 	.word	0x00004930


	//----- nvinfo : EIATTR_CRS_STACK_SIZE
	.align		4
.L_33:
        /*00b8*/ 	.byte	0x04, 0x1e
        /*00ba*/ 	.short	(.L_35 - .L_34)
.L_34:
        /*00bc*/ 	.word	0x00000000


	//----- nvinfo : EIATTR_CBANK_PARAM_SIZE
	.align		4
.L_35:
        /*00c0*/ 	.byte	0x03, 0x19
        /*00c2*/ 	.short	0x0038


	//----- nvinfo : EIATTR_PARAM_CBANK
	.align		4
        /*00c4*/ 	.byte	0x04, 0x0a
        /*00c6*/ 	.short	(.L_37 - .L_36)
	.align		4
.L_36:
        /*00c8*/ 	.word	index@(.nv.constant0._Z25fused_multihead_attentionPKfS0_S0_PfS1_iiii)
        /*00cc*/ 	.short	0x0380
        /*00ce*/ 	.short	0x0038


	//----- nvinfo : EIATTR_SW_WAR
	.align		4
.L_37:
        /*00d0*/ 	.byte	0x04, 0x36
        /*00d2*/ 	.short	(.L_39 - .L_38)
.L_38:
        /*00d4*/ 	.word	0x00000008
.L_39:


//--------------------- .nv.callgraph             --------------------------
	.section	.nv.callgraph,"",@"SHT_CUDA_CALLGRAPH"
	.align	4
	.sectionentsize	8
	.align		4
        /*0000*/ 	.word	0x00000000
	.align		4
        /*0004*/ 	.word	0xffffffff
	.align		4
        /*0008*/ 	.word	0x00000000
	.align		4
        /*000c*/ 	.word	0xfffffffe
	.align		4
        /*0010*/ 	.word	0x00000000
	.align		4
        /*0014*/ 	.word	0xfffffffd
	.align		4
        /*0018*/ 	.word	0x00000000
	.align		4
        /*001c*/ 	.word	0xfffffffc


//--------------------- .text._Z25fused_multihead_attentionPKfS0_S0_PfS1_iiii --------------------------
	.section	.text._Z25fused_multihead_attentionPKfS0_S0_PfS1_iiii,"ax",@progbits
	.align	128
        .global         _Z25fused_multihead_attentionPKfS0_S0_PfS1_iiii
        .type           _Z25fused_multihead_attentionPKfS0_S0_PfS1_iiii,@function
        .size           _Z25fused_multihead_attentionPKfS0_S0_PfS1_iiii,(.L_x_112 - _Z25fused_multihead_attentionPKfS0_S0_PfS1_iiii)
        .other          _Z25fused_multihead_attentionPKfS0_S0_PfS1_iiii,@"STO_CUDA_ENTRY STV_DEFAULT"
_Z25fused_multihead_attentionPKfS0_S0_PfS1_iiii:
.text._Z25fused_multihead_attentionPKfS0_S0_PfS1_iiii:
[----:B------:R-:W-:Y:S01]  /*0000*/  LDC R1, c[0x0][0x37c] ;  /* 0x0000df00ff017b82 */ /* 0x000fe20000000800 */
[----:B------:R-:W0:Y:S07]  /*0010*/  S2R R4, SR_TID.X ;  /* 0x0000000000047919 */ /* 0x000e2e0000002100 */
[----:B------:R-:W0:Y:S01]  /*0020*/  S2UR UR4, SR_CTAID.Z ;  /* 0x00000000000479c3 */ /* 0x000e220000002700 */
[----:B------:R-:W1:Y:S07]  /*0030*/  LDCU UR5, c[0x0][0x3b0] ;  /* 0x00007600ff0577ac */ /* 0x000e6e0008000800 */
[----:B------:R-:W0:Y:S02]  /*0040*/  LDC R5, c[0x0][0x360] ;  /* 0x0000d800ff057b82 */ /* 0x000e240000000800 */
[----:B0-----:R-:W-:-:S05]  /*0050*/  IMAD R4, R5, UR4, R4 ;  /* 0x0000000405047c24 */ /* 0x001fca000f8e0204 */
[----:B-1----:R-:W-:-:S13]  /*0060*/  ISETP.GE.AND P0, PT, R4, UR5, PT ;  /* 0x0000000504007c0c */ /* 0x002fda000bf06270 */
[----:B------:R-:W-:Y:S05]  /*0070*/  @P0 EXIT ;  /* 0x000000000000094d */ /* 0x000fea0003800000 */
[----:B------:R-:W0:Y:S01]  /*0080*/  LDCU UR5, c[0x0][0x3b4] ;  /* 0x00007680ff0577ac */ /* 0x000e220008000800 */
[----:B------:R-:W1:Y:S08]  /*0090*/  S2UR UR4, SR_CTAID.Y ;  /* 0x00000000000479c3 */ /* 0x000e700000002600 */
[----:B------:R-:W2:Y:S01]  /*00a0*/  S2UR UR6, SR_CTAID.X ;  /* 0x00000000000679c3 */ /* 0x000ea20000002500 */
[----:B0-----:R-:W-:-:S04]  /*00b0*/  I2FP.F32.S32 R0, UR5 ;  /* 0x0000000500007c45 */ /* 0x001fc80008201400 */
[----:B------:R-:W-:Y:S01]  /*00c0*/  IADD3 R2, PT, PT, R0, -0xd000000, RZ ;  /* 0xf300000000027810 */ /* 0x000fe20007ffe0ff */
[----:B------:R0:W3:Y:S03]  /*00d0*/  MUFU.RSQ R3, R0 ;  /* 0x0000000000037308 */ /* 0x0000e60000001400 */
[----:B------:R-:W-:-:S13]  /*00e0*/  ISETP.GT.U32.AND P0, PT, R2, 0x727fffff, PT ;  /* 0x727fffff0200780c */ /* 0x000fda0003f04070 */
[----:B012---:R-:W-:Y:S05]  /*00f0*/  @!P0 BRA `(.L_x_0) ;  /* 0x00000000000c8947 */ /* 0x007fea0003800000 */
[----:B------:R-:W-:-:S07]  /*0100*/  MOV R6, 0x120 ;  /* 0x0000012000067802 */ /* 0x000fce0000000f00 */
[----:B---3--:R-:W-:Y:S05]  /*0110*/  CALL.REL.NOINC `($__internal_1_$__cuda_sm20_sqrt_rn_f32_slowpath) ;  /* 0x0000004800dc7944 */ /* 0x008fea0003c00000 */
[----:B------:R-:W-:Y:S05]  /*0120*/  BRA `(.L_x_1) ;  /* 0x0000000000107947 */ /* 0x000fea0003800000 */
.L_x_0:
[----:B---3--:R-:W-:Y:S01]  /*0130*/  FMUL.FTZ R7, R0, R3 ;  /* 0x0000000300077220 */ /* 0x008fe20000410000 */
[----:B------:R-:W-:-:S03]  /*0140*/  FMUL.FTZ R3, R3, 0.5 ;  /* 0x3f00000003037820 */ /* 0x000fc60000410000 */
[----:B------:R-:W-:-:S04]  /*0150*/  FFMA R0, -R7, R7, R0 ;  /* 0x0000000707007223 */ /* 0x000fc80000000100 */
[----:B------:R-:W-:-:S07]  /*0160*/  FFMA R0, R0, R3, R7 ;  /* 0x0000000300007223 */ /* 0x000fce0000000007 */
.L_x_1:
[----:B------:R-:W-:-:S04]  /*0170*/  IADD3 R2, PT, PT, R0, 0x1800000, RZ ;  /* 0x0180000000027810 */ /* 0x000fc80007ffe0ff */
[----:B------:R-:W-:-:S04]  /*0180*/  LOP3.LUT R2, R2, 0x7f800000, RZ, 0xc0, !PT ;  /* 0x7f80000002027812 */ /* 0x000fc800078ec0ff */
[----:B------:R-:W-:-:S13]  /*0190*/  ISETP.GT.U32.AND P0, PT, R2, 0x1ffffff, PT ;  /* 0x01ffffff0200780c */ /* 0x000fda0003f04070 */
[----:B------:R-:W-:Y:S05]  /*01a0*/  @P0 BRA `(.L_x_2) ;  /* 0x00000000000c0947 */ /* 0x000fea0003800000 */
[----:B------:R-:W-:-:S07]  /*01b0*/  MOV R2, 0x1d0 ;  /* 0x000001d000027802 */ /* 0x000fce0000000f00 */
[----:B------:R-:W-:Y:S05]  /*01c0*/  CALL.REL.NOINC `($__internal_0_$__cuda_sm20_rcp_rn_f32_slowpath) ;  /* 0x0000004400e07944 */ /* 0x000fea0003c00000 */
[----:B------:R-:W-:Y:S05]  /*01d0*/  BRA `(.L_x_3) ;  /* 0x0000000000107947 */ /* 0x000fea0003800000 */
.L_x_2:
[----:B------:R-:W0:Y:S02]  /*01e0*/  MUFU.RCP R3, R0 ;  /* 0x0000000000037308 */ /* 0x000e240000001000 */
[----:B0-----:R-:W-:-:S04]  /*01f0*/  FFMA R2, R3, R0, -1 ;  /* 0xbf80000003027423 */ /* 0x001fc80000000000 */
[----:B------:R-:W-:-:S04]  /*0200*/  FADD.FTZ R2, -R2, -RZ ;  /* 0x800000ff02027221 */ /* 0x000fc80000010100 */
[----:B------:R-:W-:-:S07]  /*0210*/  FFMA R0, R3, R2, R3 ;  /* 0x0000000203007223 */ /* 0x000fce0000000003 */
.L_x_3:
[----:B------:R-:W0:Y:S01]  /*0220*/  LDCU UR8, c[0x0][0x3ac] ;  /* 0x00007580ff0877ac */ /* 0x000e220008000800 */
[----:B------:R-:W1:Y:S01]  /*0230*/  LDC.64 R14, c[0x0][0x3b0] ;  /* 0x0000ec00ff0e7b82 */ /* 0x000e620000000a00 */
[----:B------:R-:W-:Y:S01]  /*0240*/  HFMA2 R5, -RZ, RZ, 0, 0 ;  /* 0x00000000ff057431 */ /* 0x000fe200000001ff */
[----:B------:R-:W-:Y:S01]  /*0250*/  UMOV UR5, URZ ;  /* 0x000000ff00057c82 */ /* 0x000fe20008000000 */
[----:B------:R-:W2:Y:S01]  /*0260*/  LDCU.64 UR12, c[0x0][0x3a0] ;  /* 0x00007400ff0c77ac */ /* 0x000ea20008000a00 */
[----:B0-----:R-:W-:Y:S02]  /*0270*/  USHF.R.S32.HI UR7, URZ, 0x1f, UR8 ;  /* 0x0000001fff077899 */ /* 0x001fe40008011408 */
[----:B------:R-:W-:Y:S02]  /*0280*/  UIMAD.WIDE.U32 UR10, UR6, UR8, UR4 ;  /* 0x00000008060a72a5 */ /* 0x000fe4000f8e0004 */
[----:B------:R-:W-:Y:S01]  /*0290*/  UIMAD UR5, UR7, UR6, URZ ;  /* 0x00000006070572a4 */ /* 0x000fe2000f8e02ff */
[----:B-1----:R-:W-:-:S03]  /*02a0*/  ISETP.GE.AND P0, PT, R15, 0x1, PT ;  /* 0x000000010f00780c */ /* 0x002fc60003f06270 */
[----:B------:R-:W-:Y:S01]  /*02b0*/  UIADD3 UR5, UPT, UPT, UR11, UR5, URZ ;  /* 0x000000050b057290 */ /* 0x000fe2000fffe0ff */
[----:B------:R-:W-:-:S04]  /*02c0*/  IMAD.WIDE.U32 R2, R14, UR10, R4 ;  /* 0x0000000a0e027c25 */ /* 0x000fc8000f8e0004 */
[----:B------:R-:W0:Y:S01]  /*02d0*/  LDCU.64 UR10, c[0x0][0x358] ;  /* 0x00006b00ff0a77ac */ /* 0x000e220008000a00 */
[----:B------:R-:W-:Y:S02]  /*02e0*/  IMAD R5, R14, UR5, RZ ;  /* 0x000000050e057c24 */ /* 0x000fe4000f8e02ff */
[-C--:B------:R-:W-:Y:S01]  /*02f0*/  IMAD.WIDE.U32 R6, R2, R14.reuse, RZ ;  /* 0x0000000e02067225 */ /* 0x080fe200078e00ff */
[----:B------:R-:W-:Y:S02]  /*0300*/  UIMAD UR5, UR6, UR8, UR4 ;  /* 0x00000008060572a4 */ /* 0x000fe4000f8e0204 */
[----:B------:R-:W-:Y:S02]  /*0310*/  IADD3 R3, PT, PT, R3, R5, RZ ;  /* 0x0000000503037210 */ /* 0x000fe40007ffe0ff */
[----:B------:R-:W-:Y:S02]  /*0320*/  SHF.L.U32 R2, R6, 0x2, RZ ;  /* 0x0000000206027819 */ /* 0x000fe400000006ff */
[C---:B------:R-:W-:Y:S01]  /*0330*/  IMAD R4, R14.reuse, UR5, R4 ;  /* 0x000000050e047c24 */ /* 0x040fe2000f8e0204 */
[----:B------:R-:W-:Y:S01]  /*0340*/  IADD3 R5, PT, PT, R14, -0x1, RZ ;  /* 0xffffffff0e057810 */ /* 0x000fe20007ffe0ff */
[----:B------:R-:W-:Y:S01]  /*0350*/  IMAD R3, R3, R14, RZ ;  /* 0x0000000e03037224 */ /* 0x000fe200078e02ff */
[----:B--2---:R-:W-:-:S04]  /*0360*/  IADD3 R12, P1, PT, R2, UR12, RZ ;  /* 0x0000000c020c7c10 */ /* 0x004fc8000ff3e0ff */
[----:B------:R-:W-:-:S04]  /*0370*/  IADD3 R3, PT, PT, R7, R3, RZ ;  /* 0x0000000307037210 */ /* 0x000fc80007ffe0ff */
[----:B------:R-:W-:-:S04]  /*0380*/  SHF.L.U64.HI R3, R6, 0x2, R3 ;  /* 0x0000000206037819 */ /* 0x000fc80000010203 */
[----:B------:R-:W-:Y:S01]  /*0390*/  IADD3.X R13, PT, PT, R3, UR13, RZ, P1, !PT ;  /* 0x0000000d030d7c10 */ /* 0x000fe20008ffe4ff */
[----:B0-----:R-:W-:Y:S06]  /*03a0*/  @!P0 BRA `(.L_x_4) ;  /* 0x0000000800748947 */ /* 0x001fec0003800000 */
[C---:B------:R-:W-:Y:S02]  /*03b0*/  LOP3.LUT R5, R15.reuse, 0xf, RZ, 0xc0, !PT ;  /* 0x0000000f0f057812 */ /* 0x040fe400078ec0ff */
[C---:B------:R-:W-:Y:S02]  /*03c0*/  LOP3.LUT R6, R15.reuse, 0x7, RZ, 0xc0, !PT ;  /* 0x000000070f067812 */ /* 0x040fe400078ec0ff */
[----:B------:R-:W-:Y:S02]  /*03d0*/  LOP3.LUT R7, R15, 0x3, RZ, 0xc0, !PT ;  /* 0x000000030f077812 */ /* 0x000fe400078ec0ff */
[----:B------:R-:W-:-:S07]  /*03e0*/  MOV R9, RZ ;  /* 0x000000ff00097202 */ /* 0x000fce0000000f00 */
.L_x_11:
[----:B------:R-:W0:Y:S01]  /*03f0*/  LDC.64 R14, c[0x0][0x3b0] ;  /* 0x0000ec00ff0e7b82 */ /* 0x000e220000000a00 */
[----:B------:R-:W-:Y:S02]  /*0400*/  CS2R R10, SRZ ;  /* 0x00000000000a7805 */ /* 0x000fe4000001ff00 */
[----:B0-----:R-:W-:-:S04]  /*0410*/  IADD3 R8, PT, PT, R15, -0x1, RZ ;  /* 0xffffffff0f087810 */ /* 0x001fc80007ffe0ff */
[----:B------:R-:W-:Y:S01]  /*0420*/  ISETP.GE.U32.AND P0, PT, R8, 0xf, PT ;  /* 0x0000000f0800780c */ /* 0x000fe20003f06070 */
[----:B------:R-:W-:-:S12]  /*0430*/  IMAD R8, R14, UR5, R9 ;  /* 0x000000050e087c24 */ /* 0x000fd8000f8e0209 */
[----:B------:R-:W-:Y:S05]  /*0440*/  @!P0 BRA `(.L_x_5) ;  /* 0x0000000000f08947 */ /* 0x000fea0003800000 */
[----:B------:R-:W-:-:S07]  /*0450*/  CS2R R10, SRZ ;  /* 0x00000000000a7805 */ /* 0x000fce000001ff00 */
.L_x_6:
[----:B------:R-:W0:Y:S01]  /*0460*/  LDC.64 R18, c[0x0][0x380] ;  /* 0x0000e000ff127b82 */ /* 0x000e220000000a00 */
[-CC-:B------:R-:W-:Y:S02]  /*0470*/  IMAD R21, R4, R15.reuse, R10.reuse ;  /* 0x0000000f04157224 */ /* 0x180fe400078e020a */
[----:B------:R-:W-:-:S05]  /*0480*/  IMAD R23, R8, R15, R10 ;  /* 0x0000000f08177224 */ /* 0x000fca00078e020a */
[----:B------:R-:W1:Y:S01]  /*0490*/  LDC.64 R16, c[0x0][0x388] ;  /* 0x0000e200ff107b82 */ /* 0x000e620000000a00 */
[----:B0-----:R-:W-:-:S05]  /*04a0*/  IMAD.WIDE R18, R21, 0x4, R18 ;  /* 0x0000000415127825 */ /* 0x001fca00078e0212 */
[----:B------:R-:W2:Y:S01]  /*04b0*/  LDG.E.CONSTANT R22, desc[UR10][R18.64] ;  /* 0x0000000a12167981 */ /* 0x000ea2000c1e9900 */
[----:B-1----:R-:W-:-:S03]  /*04c0*/  IMAD.WIDE R16, R23, 0x4, R16 ;  /* 0x0000000417107825 */ /* 0x002fc600078e0210 */
[----:B------:R-:W3:Y:S04]  /*04d0*/  LDG.E.CONSTANT R24, desc[UR10][R18.64+0x4] ;  /* 0x0000040a12187981 */ /* 0x000ee8000c1e9900 */
[----:B------:R-:W2:Y:S04]  /*04e0*/  LDG.E.CONSTANT R23, desc[UR10][R16.64] ;  /* 0x0000000a10177981 */ /* 0x000ea8000c1e9900 */
[----:B------:R-:W3:Y:S04]  /*04f0*/  LDG.E.CONSTANT R25, desc[UR10][R16.64+0x4] ;  /* 0x0000040a10197981 */ /* 0x000ee8000c1e9900 */
[----:B------:R-:W4:Y:S04]  /*0500*/  LDG.E.CONSTANT R20, desc[UR10][R18.64+0x8] ;  /* 0x0000080a12147981 */ /* 0x000f28000c1e9900 */
[----:B------:R-:W4:Y:S04]  /*0510*/  LDG.E.CONSTANT R21, desc[UR10][R16.64+0x8] ;  /* 0x0000080a10157981 */ /* 0x000f28000c1e9900 */
[----:B------:R-:W5:Y:S04]  /*0520*/  LDG.E.CONSTANT R27, desc[UR10][R16.64+0x38] ;  /* 0x0000380a101b7981 */ /* 0x000f68000c1e9900 */
[----:B------:R-:W5:Y:S01]  /*0530*/  LDG.E.CONSTANT R28, desc[UR10][R16.64+0x3c] ;  /* 0x00003c0a101c7981 */ /* 0x000f62000c1e9900 */
[----:B--2---:R-:W-:-:S03]  /*0540*/  FFMA R23, R22, R23, R11 ;  /* 0x0000001716177223 */ /* 0x004fc6000000000b */
[----:B------:R-:W2:Y:S04]  /*0550*/  LDG.E.CONSTANT R11, desc[UR10][R18.64+0xc] ;  /* 0x00000c0a120b7981 */ /* 0x000ea8000c1e9900 */
[----:B------:R-:W2:Y:S01]  /*0560*/  LDG.E.CONSTANT R22, desc[UR10][R16.64+0xc] ;  /* 0x00000c0a10167981 */ /* 0x000ea2000c1e9900 */
[----:B---3--:R-:W-:-:S03]  /*0570*/  FFMA R25, R24, R25, R23 ;  /* 0x0000001918197223 */ /* 0x008fc60000000017 */
[----:B------:R-:W3:Y:S04]  /*0580*/  LDG.E.CONSTANT R23, desc[UR10][R18.64+0x10] ;  /* 0x0000100a12177981 */ /* 0x000ee8000c1e9900 */
[----:B------:R-:W3:Y:S01]  /*0590*/  LDG.E.CONSTANT R24, desc[UR10][R16.64+0x10] ;  /* 0x0000100a10187981 */ /* 0x000ee2000c1e9900 */
[----:B----4-:R-:W-:-:S03]  /*05a0*/  FFMA R26, R20, R21, R25 ;  /* 0x00000015141a7223 */ /* 0x010fc60000000019 */
[----:B------:R-:W4:Y:S04]  /*05b0*/  LDG.E.CONSTANT R21, desc[UR10][R18.64+0x14] ;  /* 0x0000140a12157981 */ /* 0x000f28000c1e9900 */
[----:B------:R-:W4:Y:S01]  /*05c0*/  LDG.E.CONSTANT R20, desc[UR10][R16.64+0x14] ;  /* 0x0000140a10147981 */ /* 0x000f22000c1e9900 */
        /* <DEDUP_REMOVED lines=17> */
[----:B------:R-:W4:Y:S04]  /*06e0*/  LDG.E.CONSTANT R20, desc[UR10][R16.64+0x2c] ;  /* 0x00002c0a10147981 */ /* 0x000f28000c1e9900 */
[----:B------:R-:W5:Y:S01]  /*06f0*/  LDG.E.CONSTANT R21, desc[UR10][R18.64+0x30] ;  /* 0x0000300a12157981 */ /* 0x000f62000c1e9900 */
[----:B--2---:R-:W-:-:S03]  /*0700*/  FFMA R25, R25, R22, R26 ;  /* 0x0000001619197223 */ /* 0x004fc6000000001a */
[----:B------:R-:W5:Y:S04]  /*0710*/  LDG.E.CONSTANT R22, desc[UR10][R16.64+0x30] ;  /* 0x0000300a10167981 */ /* 0x000f68000c1e9900 */
[----:B------:R-:W2:Y:S01]  /*0720*/  LDG.E.CONSTANT R26, desc[UR10][R18.64+0x34] ;  /* 0x0000340a121a7981 */ /* 0x000ea2000c1e9900 */
[----:B---3--:R-:W-:-:S03]  /*0730*/  FFMA R29, R24, R23, R25 ;  /* 0x00000017181d7223 */ /* 0x008fc60000000019 */
[----:B------:R-:W2:Y:S04]  /*0740*/  LDG.E.CONSTANT R23, desc[UR10][R16.64+0x34] ;  /* 0x0000340a10177981 */ /* 0x000ea8000c1e9900 */
[----:B------:R-:W3:Y:S04]  /*0750*/  LDG.E.CONSTANT R24, desc[UR10][R18.64+0x38] ;  /* 0x0000380a12187981 */ /* 0x000ee8000c1e9900 */
[----:B------:R-:W3:Y:S01]  /*0760*/  LDG.E.CONSTANT R25, desc[UR10][R18.64+0x3c] ;  /* 0x00003c0a12197981 */ /* 0x000ee2000c1e9900 */
[----:B----4-:R-:W-:Y:S01]  /*0770*/  FFMA R20, R11, R20, R29 ;  /* 0x000000140b147223 */ /* 0x010fe2000000001d */
[----:B------:R-:W-:-:S02]  /*0780*/  LOP3.LUT R29, R15, 0x7ffffff0, RZ, 0xc0, !PT ;  /* 0x7ffffff00f1d7812 */ /* 0x000fc400078ec0ff */
[----:B------:R-:W-:-:S04]  /*0790*/  IADD3 R10, PT, PT, R10, 0x10, RZ ;  /* 0x000000100a0a7810 */ /* 0x000fc80007ffe0ff */
[----:B------:R-:W-:Y:S01]  /*07a0*/  ISETP.NE.AND P0, PT, R10, R29, PT ;  /* 0x0000001d0a00720c */ /* 0x000fe20003f05270 */
[----:B-----5:R-:W-:-:S04]  /*07b0*/  FFMA R21, R21, R22, R20 ;  /* 0x0000001615157223 */ /* 0x020fc80000000014 */
[----:B--2---:R-:W-:-:S04]  /*07c0*/  FFMA R21, R26, R23, R21 ;  /* 0x000000171a157223 */ /* 0x004fc80000000015 */
[----:B---3--:R-:W-:-:S04]  /*07d0*/  FFMA R24, R24, R27, R21 ;  /* 0x0000001b18187223 */ /* 0x008fc80000000015 */
[----:B------:R-:W-:Y:S01]  /*07e0*/  FFMA R11, R25, R28, R24 ;  /* 0x0000001c190b7223 */ /* 0x000fe20000000018 */
[----:B------:R-:W-:Y:S06]  /*07f0*/  @P0 BRA `(.L_x_6) ;  /* 0xfffffffc00180947 */ /* 0x000fec000383ffff */
[----:B------:R-:W-:-:S07]  /*0800*/  MOV R10, R29 ;  /* 0x0000001d000a7202 */ /* 0x000fce0000000f00 */
.L_x_5:
[----:B------:R-:W-:-:S13]  /*0810*/  ISETP.NE.AND P0, PT, R5, RZ, PT ;  /* 0x000000ff0500720c */ /* 0x000fda0003f05270 */
[----:B------:R-:W-:Y:S05]  /*0820*/  @!P0 BRA `(.L_x_7) ;  /* 0x0000000400388947 */ /* 0x000fea0003800000 */
[----:B------:R-:W-:Y:S02]  /*0830*/  IADD3 R16, PT, PT, R5, -0x1, RZ ;  /* 0xffffffff05107810 */ /* 0x000fe40007ffe0ff */
[----:B------:R-:W-:Y:S02]  /*0840*/  ISETP.NE.AND P1, PT, R6, RZ, PT ;  /* 0x000000ff0600720c */ /* 0x000fe40003f25270 */
[----:B------:R-:W-:-:S13]  /*0850*/  ISETP.GE.U32.AND P0, PT, R16, 0x7, PT ;  /* 0x000000071000780c */ /* 0x000fda0003f06070 */
[----:B------:R-:W-:Y:S05]  /*0860*/  @!P0 BRA `(.L_x_8) ;  /* 0x00000000007c8947 */ /* 0x000fea0003800000 */
        /* <DEDUP_REMOVED lines=9> */
[----:B------:R-:W4:Y:S04]  /*0900*/  LDG.E.CONSTANT R23, desc[UR10][R18.64+0x4] ;  /* 0x0000040a12177981 */ /* 0x000f28000c1e9900 */
[----:B------:R-:W4:Y:S04]  /*0910*/  LDG.E.CONSTANT R22, desc[UR10][R16.64+0x4] ;  /* 0x0000040a10167981 */ /* 0x000f28000c1e9900 */
[----:B------:R-:W3:Y:S04]  /*0920*/  LDG.E.CONSTANT R24, desc[UR10][R16.64+0x8] ;  /* 0x0000080a10187981 */ /* 0x000ee8000c1e9900 */
[----:B------:R-:W5:Y:S04]  /*0930*/  LDG.E.CONSTANT R26, desc[UR10][R16.64+0x10] ;  /* 0x0000100a101a7981 */ /* 0x000f68000c1e9900 */
[----:B------:R-:W5:Y:S04]  /*0940*/  LDG.E.CONSTANT R27, desc[UR10][R16.64+0x14] ;  /* 0x0000140a101b7981 */ /* 0x000f68000c1e9900 */
[----:B------:R-:W5:Y:S01]  /*0950*/  LDG.E.CONSTANT R29, desc[UR10][R16.64+0x1c] ;  /* 0x00001c0a101d7981 */ /* 0x000f62000c1e9900 */
[----:B--2---:R-:W-:-:S03]  /*0960*/  FFMA R20, R20, R21, R11 ;  /* 0x0000001514147223 */ /* 0x004fc6000000000b */
[----:B------:R-:W2:Y:S04]  /*0970*/  LDG.E.CONSTANT R11, desc[UR10][R18.64+0xc] ;  /* 0x00000c0a120b7981 */ /* 0x000ea8000c1e9900 */
[----:B------:R-:W5:Y:S01]  /*0980*/  LDG.E.CONSTANT R21, desc[UR10][R18.64+0x18] ;  /* 0x0000180a12157981 */ /* 0x000f62000c1e9900 */
[----:B----4-:R-:W-:-:S03]  /*0990*/  FFMA R22, R23, R22, R20 ;  /* 0x0000001617167223 */ /* 0x010fc60000000014 */
[----:B------:R-:W2:Y:S01]  /*09a0*/  LDG.E.CONSTANT R20, desc[UR10][R16.64+0xc] ;  /* 0x00000c0a10147981 */ /* 0x000ea2000c1e9900 */
[----:B---3--:R-:W-:-:S03]  /*09b0*/  FFMA R28, R25, R24, R22 ;  /* 0x00000018191c7223 */ /* 0x008fc60000000016 */
[----:B------:R-:W5:Y:S04]  /*09c0*/  LDG.E.CONSTANT R25, desc[UR10][R18.64+0x10] ;  /* 0x0000100a12197981 */ /* 0x000f68000c1e9900 */
[----:B------:R-:W3:Y:S04]  /*09d0*/  LDG.E.CONSTANT R22, desc[UR10][R18.64+0x14] ;  /* 0x0000140a12167981 */ /* 0x000ee8000c1e9900 */
[----:B------:R-:W4:Y:S04]  /*09e0*/  LDG.E.CONSTANT R24, desc[UR10][R16.64+0x18] ;  /* 0x0000180a10187981 */ /* 0x000f28000c1e9900 */
[----:B------:R-:W4:Y:S01]  /*09f0*/  LDG.E.CONSTANT R23, desc[UR10][R18.64+0x1c] ;  /* 0x00001c0a12177981 */ /* 0x000f22000c1e9900 */
[----:B------:R-:W-:Y:S01]  /*0a00*/  IADD3 R10, PT, PT, R10, 0x8, RZ ;  /* 0x000000080a0a7810 */ /* 0x000fe20007ffe0ff */
[----:B--2---:R-:W-:-:S04]  /*0a10*/  FFMA R20, R11, R20, R28 ;  /* 0x000000140b147223 */ /* 0x004fc8000000001c */
[----:B-----5:R-:W-:-:S04]  /*0a20*/  FFMA R25, R25, R26, R20 ;  /* 0x0000001a19197223 */ /* 0x020fc80000000014 */
[----:B---3--:R-:W-:-:S04]  /*0a30*/  FFMA R22, R22, R27, R25 ;  /* 0x0000001b16167223 */ /* 0x008fc80000000019 */
[----:B----4-:R-:W-:-:S04]  /*0a40*/  FFMA R22, R21, R24, R22 ;  /* 0x0000001815167223 */ /* 0x010fc80000000016 */
[----:B------:R-:W-:-:S07]  /*0a50*/  FFMA R11, R23, R29, R22 ;  /* 0x0000001d170b7223 */ /* 0x000fce0000000016 */
.L_x_8:
        /* <DEDUP_REMOVED lines=18> */
[----:B------:R-:W5:Y:S01]  /*0b80*/  LDG.E.CONSTANT R26, desc[UR10][R16.64+0xc] ;  /* 0x00000c0a101a7981 */ /* 0x000f62000c1e9900 */
[----:B------:R-:W-:Y:S01]  /*0b90*/  IADD3 R10, PT, PT, R10, 0x4, RZ ;  /* 0x000000040a0a7810 */ /* 0x000fe20007ffe0ff */
[----:B--2---:R-:W-:-:S04]  /*0ba0*/  FFMA R20, R20, R21, R11 ;  /* 0x0000001514147223 */ /* 0x004fc8000000000b */
[----:B----4-:R-:W-:-:S04]  /*0bb0*/  FFMA R20, R23, R22, R20 ;  /* 0x0000001617147223 */ /* 0x010fc80000000014 */
[----:B---3--:R-:W-:-:S04]  /*0bc0*/  FFMA R20, R25, R24, R20 ;  /* 0x0000001819147223 */ /* 0x008fc80000000014 */
[----:B-----5:R-:W-:-:S07]  /*0bd0*/  FFMA R11, R27, R26, R20 ;  /* 0x0000001a1b0b7223 */ /* 0x020fce0000000014 */
.L_x_9:
[----:B------:R-:W-:Y:S05]  /*0be0*/  @!P1 BRA `(.L_x_7) ;  /* 0x0000000000489947 */ /* 0x000fea0003800000 */
[----:B------:R-:W0:Y:S01]  /*0bf0*/  LDC.64 R16, c[0x0][0x380] ;  /* 0x0000e000ff107b82 */ /* 0x000e220000000a00 */
[-CC-:B------:R-:W-:Y:S02]  /*0c00*/  IMAD R21, R4, R15.reuse, R10.reuse ;  /* 0x0000000f04157224 */ /* 0x180fe400078e020a */
[----:B------:R-:W-:-:S05]  /*0c10*/  IMAD R15, R8, R15, R10 ;  /* 0x0000000f080f7224 */ /* 0x000fca00078e020a */
[----:B------:R-:W1:Y:S01]  /*0c20*/  LDC.64 R18, c[0x0][0x388] ;  /* 0x0000e200ff127b82 */ /* 0x000e620000000a00 */
[----:B0-----:R-:W-:-:S05]  /*0c30*/  IMAD.WIDE R16, R21, 0x4, R16 ;  /* 0x0000000415107825 */ /* 0x001fca00078e0210 */
[----:B------:R-:W2:Y:S01]  /*0c40*/  LDG.E.CONSTANT R8, desc[UR10][R16.64] ;  /* 0x0000000a10087981 */ /* 0x000ea2000c1e9900 */
[----:B-1----:R-:W-:-:S05]  /*0c50*/  IMAD.WIDE R18, R15, 0x4, R18 ;  /* 0x000000040f127825 */ /* 0x002fca00078e0212 */
[----:B------:R-:W2:Y:S01]  /*0c60*/  LDG.E.CONSTANT R10, desc[UR10][R18.64] ;  /* 0x0000000a120a7981 */ /* 0x000ea2000c1e9900 */
[----:B------:R-:W-:Y:S01]  /*0c70*/  ISETP.NE.AND P0, PT, R7, 0x1, PT ;  /* 0x000000010700780c */ /* 0x000fe20003f05270 */
[----:B--2---:R-:W-:-:S12]  /*0c80*/  FFMA R11, R8, R10, R11 ;  /* 0x0000000a080b7223 */ /* 0x004fd8000000000b */
[----:B------:R-:W-:Y:S05]  /*0c90*/  @!P0 BRA `(.L_x_7) ;  /* 0x00000000001c8947 */ /* 0x000fea0003800000 */
[----:B------:R-:W-:Y:S01]  /*0ca0*/  ISETP.NE.AND P0, PT, R7, 0x2, PT ;  /* 0x000000020700780c */ /* 0x000fe20003f05270 */
[----:B------:R-:W2:Y:S04]  /*0cb0*/  LDG.E.CONSTANT R8, desc[UR10][R16.64+0x4] ;  /* 0x0000040a10087981 */ /* 0x000ea8000c1e9900 */
[----:B------:R-:W2:Y:S08]  /*0cc0*/  LDG.E.CONSTANT R10, desc[UR10][R18.64+0x4] ;  /* 0x0000040a120a7981 */ /* 0x000eb0000c1e9900 */
[----:B------:R-:W3:Y:S04]  /*0cd0*/  @P0 LDG.E.CONSTANT R20, desc[UR10][R16.64+0x8] ;  /* 0x0000080a10140981 */ /* 0x000ee8000c1e9900 */
[----:B------:R-:W3:Y:S01]  /*0ce0*/  @P0 LDG.E.CONSTANT R15, desc[UR10][R18.64+0x8] ;  /* 0x0000080a120f0981 */ /* 0x000ee2000c1e9900 */
[----:B--2---:R-:W-:-:S04]  /*0cf0*/  FFMA R11, R8, R10, R11 ;  /* 0x0000000a080b7223 */ /* 0x004fc8000000000b */
[----:B---3--:R-:W-:-:S07]  /*0d00*/  @P0 FFMA R11, R20, R15, R11 ;  /* 0x0000000f140b0223 */ /* 0x008fce000000000b */
.L_x_7:
[----:B------:R-:W-:Y:S01]  /*0d10*/  FMUL R15, R11, R0 ;  /* 0x000000000b0f7220 */ /* 0x000fe20000400000 */
[C---:B------:R-:W-:Y:S01]  /*0d20*/  IMAD.WIDE.U32 R10, R9.reuse, 0x4, R12 ;  /* 0x00000004090a7825 */ /* 0x040fe200078e000c */
[----:B------:R-:W-:-:S04]  /*0d30*/  IADD3 R9, PT, PT, R9, 0x1, RZ ;  /* 0x0000000109097810 */ /* 0x000fc80007ffe0ff */
[----:B------:R3:W-:Y:S01]  /*0d40*/  STG.E desc[UR10][R10.64], R15 ;  /* 0x0000000f0a007986 */ /* 0x0007e2000c10190a */
[----:B------:R-:W-:-:S13]  /*0d50*/  ISETP.NE.AND P0, PT, R9, R14, PT ;  /* 0x0000000e0900720c */ /* 0x000fda0003f05270 */
[----:B---3--:R-:W-:Y:S05]  /*0d60*/  @!P0 BRA `(.L_x_10) ;  /* 0x0000000000a48947 */ /* 0x008fea0003800000 */
[----:B------:R-:W-:Y:S05]  /*0d70*/  BRA `(.L_x_11) ;  /* 0xfffffff4009c7947 */ /* 0x000fea000383ffff */
.L_x_4:
[----:B------:R-:W-:Y:S01]  /*0d80*/  ISETP.GE.U32.AND P0, PT, R5, 0x7, PT ;  /* 0x000000070500780c */ /* 0x000fe20003f06070 */
[----:B------:R-:W-:Y:S01]  /*0d90*/  FMUL R11, RZ, R0 ;  /* 0x00000000ff0b7220 */ /* 0x000fe20000400000 */
[----:B------:R-:W-:Y:S02]  /*0da0*/  LOP3.LUT R8, R14, 0x7, RZ, 0xc0, !PT ;  /* 0x000000070e087812 */ /* 0x000fe400078ec0ff */
[----:B------:R-:W-:Y:S02]  /*0db0*/  MOV R5, RZ ;  /* 0x000000ff00057202 */ /* 0x000fe40000000f00 */
[----:B------:R-:W-:-:S07]  /*0dc0*/  ISETP.NE.AND P1, PT, R8, RZ, PT ;  /* 0x000000ff0800720c */ /* 0x000fce0003f25270 */
[----:B------:R-:W-:Y:S06]  /*0dd0*/  @!P0 BRA `(.L_x_12) ;  /* 0x0000000000388947 */ /* 0x000fec0003800000 */
[----:B------:R-:W-:Y:S01]  /*0de0*/  HFMA2 R0, -RZ, RZ, 0, 0 ;  /* 0x00000000ff007431 */ /* 0x000fe200000001ff */
[----:B------:R-:W-:-:S07]  /*0df0*/  LOP3.LUT R5, R14, 0x7ffffff8, RZ, 0xc0, !PT ;  /* 0x7ffffff80e057812 */ /* 0x000fce00078ec0ff */
.L_x_13:
[C---:B0-----:R-:W-:Y:S01]  /*0e00*/  IMAD.WIDE.U32 R6, R0.reuse, 0x4, R12 ;  /* 0x0000000400067825 */ /* 0x041fe200078e000c */
[----:B------:R-:W-:-:S04]  /*0e10*/  IADD3 R0, PT, PT, R0, 0x8, RZ ;  /* 0x0000000800007810 */ /* 0x000fc80007ffe0ff */
[----:B------:R0:W-:Y:S01]  /*0e20*/  STG.E desc[UR10][R6.64], R11 ;  /* 0x0000000b06007986 */ /* 0x0001e2000c10190a */
[----:B------:R-:W-:-:S03]  /*0e30*/  ISETP.NE.AND P0, PT, R0, R5, PT ;  /* 0x000000050000720c */ /* 0x000fc60003f05270 */
[----:B------:R0:W-:Y:S04]  /*0e40*/  STG.E desc[UR10][R6.64+0x4], R11 ;  /* 0x0000040b06007986 */ /* 0x0001e8000c10190a */
[----:B------:R0:W-:Y:S04]  /*0e50*/  STG.E desc[UR10][R6.64+0x8], R11 ;  /* 0x0000080b06007986 */ /* 0x0001e8000c10190a */
[----:B------:R0:W-:Y:S04]  /*0e60*/  STG.E desc[UR10][R6.64+0xc], R11 ;  /* 0x00000c0b06007986 */ /* 0x0001e8000c10190a */
[----:B------:R0:W-:Y:S04]  /*0e70*/  STG.E desc[UR10][R6.64+0x10], R11 ;  /* 0x0000100b06007986 */ /* 0x0001e8000c10190a */
[----:B------:R0:W-:Y:S04]  /*0e80*/  STG.E desc[UR10][R6.64+0x14], R11 ;  /* 0x0000140b06007986 */ /* 0x0001e8000c10190a */
[----:B------:R0:W-:Y:S04]  /*0e90*/  STG.E desc[UR10][R6.64+0x18], R11 ;  /* 0x0000180b06007986 */ /* 0x0001e8000c10190a */
[----:B------:R0:W-:Y:S01]  /*0ea0*/  STG.E desc[UR10][R6.64+0x1c], R11 ;  /* 0x00001c0b06007986 */ /* 0x0001e2000c10190a */
[----:B------:R-:W-:Y:S05]  /*0eb0*/  @P0 BRA `(.L_x_13) ;  /* 0xfffffffc00d00947 */ /* 0x000fea000383ffff */
.L_x_12:
[----:B------:R-:W-:Y:S05]  /*0ec0*/  @!P1 BRA `(.L_x_10) ;  /* 0x00000000004c9947 */ /* 0x000fea0003800000 */
[----:B------:R-:W-:Y:S02]  /*0ed0*/  ISETP.GE.U32.AND P0, PT, R8, 0x4, PT ;  /* 0x000000040800780c */ /* 0x000fe40003f06070 */
[----:B------:R-:W-:-:S04]  /*0ee0*/  LOP3.LUT R0, R14, 0x3, RZ, 0xc0, !PT ;  /* 0x000000030e007812 */ /* 0x000fc800078ec0ff */
[----:B------:R-:W-:-:S07]  /*0ef0*/  ISETP.NE.AND P1, PT, R0, RZ, PT ;  /* 0x000000ff0000720c */ /* 0x000fce0003f25270 */
[C---:B0-----:R-:W-:Y:S01]  /*0f00*/  @P0 IMAD.WIDE.U32 R6, R5.reuse, 0x4, R12 ;  /* 0x0000000405060825 */ /* 0x041fe200078e000c */
[----:B------:R-:W-:-:S04]  /*0f10*/  @P0 IADD3 R5, PT, PT, R5, 0x4, RZ ;  /* 0x0000000405050810 */ /* 0x000fc80007ffe0ff */
[----:B------:R1:W-:Y:S04]  /*0f20*/  @P0 STG.E desc[UR10][R6.64], R11 ;  /* 0x0000000b06000986 */ /* 0x0003e8000c10190a */
[----:B------:R1:W-:Y:S04]  /*0f30*/  @P0 STG.E desc[UR10][R6.64+0x4], R11 ;  /* 0x0000040b06000986 */ /* 0x0003e8000c10190a */
[----:B------:R1:W-:Y:S04]  /*0f40*/  @P0 STG.E desc[UR10][R6.64+0x8], R11 ;  /* 0x0000080b06000986 */ /* 0x0003e8000c10190a */
[----:B------:R1:W-:Y:S01]  /*0f50*/  @P0 STG.E desc[UR10][R6.64+0xc], R11 ;  /* 0x00000c0b06000986 */ /* 0x0003e2000c10190a */
[----:B------:R-:W-:Y:S05]  /*0f60*/  @!P1 BRA `(.L_x_10) ;  /* 0x0000000000249947 */ /* 0x000fea0003800000 */
[----:B------:R-:W-:Y:S02]  /*0f70*/  ISETP.NE.AND P0, PT, R0, 0x1, PT ;  /* 0x000000010000780c */ /* 0x000fe40003f05270 */
[----:B------:R-:W-:-:S04]  /*0f80*/  LOP3.LUT R0, R14, 0x1, RZ, 0xc0, !PT ;  /* 0x000000010e007812 */ /* 0x000fc800078ec0ff */
[----:B------:R-:W-:-:S07]  /*0f90*/  ISETP.NE.U32.AND P1, PT, R0, 0x1, PT ;  /* 0x000000010000780c */ /* 0x000fce0003f25070 */
[C---:B------:R-:W-:Y:S01]  /*0fa0*/  @P0 IMAD.WIDE.U32 R8, R5.reuse, 0x4, R12 ;  /* 0x0000000405080825 */ /* 0x040fe200078e000c */
[----:B------:R-:W-:-:S04]  /*0fb0*/  @P0 IADD3 R5, PT, PT, R5, 0x2, RZ ;  /* 0x0000000205050810 */ /* 0x000fc80007ffe0ff */
[----:B------:R2:W-:Y:S01]  /*0fc0*/  @P0 STG.E desc[UR10][R8.64], R11 ;  /* 0x0000000b08000986 */ /* 0x0005e2000c10190a */
[----:B-1----:R-:W-:-:S03]  /*0fd0*/  @!P1 IMAD.WIDE.U32 R6, R5, 0x4, R12 ;  /* 0x0000000405069825 */ /* 0x002fc600078e000c */
[----:B------:R2:W-:Y:S04]  /*0fe0*/  @P0 STG.E desc[UR10][R8.64+0x4], R11 ;  /* 0x0000040b08000986 */ /* 0x0005e8000c10190a */
[----:B------:R2:W-:Y:S02]  /*0ff0*/  @!P1 STG.E desc[UR10][R6.64], R11 ;  /* 0x0000000b06009986 */ /* 0x0005e4000c10190a */
.L_x_10:
[----:B------:R3:W5:Y:S01]  /*1000*/  LDG.E R0, desc[UR10][R12.64] ;  /* 0x0000000a0c007981 */ /* 0x000762000c1e1900 */
[----:B------:R-:W-:-:S13]  /*1010*/  ISETP.GE.AND P0, PT, R14, 0x2, PT ;  /* 0x000000020e00780c */ /* 0x000fda0003f06270 */
[----:B---3--:R-:W-:Y:S05]  /*1020*/  @!P0 BRA `(.L_x_14) ;  /* 0x0000000400408947 */ /* 0x008fea0003800000 */
[C---:B------:R-:W-:Y:S02]  /*1030*/  IADD3 R5, PT, PT, R14.reuse, -0x2, RZ ;  /* 0xfffffffe0e057810 */ /* 0x040fe40007ffe0ff */
[----:B------:R-:W-:Y:S02]  /*1040*/  IADD3 R14, PT, PT, R14, -0x1, RZ ;  /* 0xffffffff0e0e7810 */ /* 0x000fe40007ffe0ff */
[----:B------:R-:W-:Y:S02]  /*1050*/  ISETP.GE.U32.AND P0, PT, R5, 0xf, PT ;  /* 0x0000000f0500780c */ /* 0x000fe40003f06070 */
[----:B------:R-:W-:Y:S02]  /*1060*/  MOV R5, 0x1 ;  /* 0x0000000100057802 */ /* 0x000fe40000000f00 */
[----:B------:R-:W-:-:S09]  /*1070*/  LOP3.LUT R24, R14, 0xf, RZ, 0xc0, !PT ;  /* 0x0000000f0e187812 */ /* 0x000fd200078ec0ff */
[----:B------:R-:W-:Y:S05]  /*1080*/  @!P0 BRA `(.L_x_15) ;  /* 0x0000000000808947 */ /* 0x000fea0003800000 */
[----:B--2---:R-:W-:Y:S01]  /*1090*/  HFMA2 R9, -RZ, RZ, 0, 5.9604644775390625e-08 ;  /* 0x00000001ff097431 */ /* 0x004fe200000001ff */
[----:B------:R-:W-:-:S07]  /*10a0*/  LOP3.LUT R5, R14, 0xfffffff0, RZ, 0xc0, !PT ;  /* 0xfffffff00e057812 */ /* 0x000fce00078ec0ff */
.L_x_16:
[----:B01----:R-:W-:-:S05]  /*10b0*/  IMAD.WIDE.U32 R6, R9, 0x4, R12 ;  /* 0x0000000409067825 */ /* 0x003fca00078e000c */
[----:B------:R-:W2:Y:S04]  /*10c0*/  LDG.E R21, desc[UR10][R6.64] ;  /* 0x0000000a06157981 */ /* 0x000ea8000c1e1900 */
[----:B------:R-:W2:Y:S04]  /*10d0*/  LDG.E R20, desc[UR10][R6.64+0x4] ;  /* 0x0000040a06147981 */ /* 0x000ea8000c1e1900 */
[----:B------:R-:W3:Y:S04]  /*10e0*/  LDG.E R25, desc[UR10][R6.64+0x8] ;  /* 0x0000080a06197981 */ /* 0x000ee8000c1e1900 */
[----:B------:R-:W3:Y:S04]  /*10f0*/  LDG.E R26, desc[UR10][R6.64+0xc] ;  /* 0x00000c0a061a7981 */ /* 0x000ee8000c1e1900 */
[----:B------:R-:W4:Y:S04]  /*1100*/  LDG.E R18, desc[UR10][R6.64+0x10] ;  /* 0x0000100a06127981 */ /* 0x000f28000c1e1900 */
[----:B------:R-:W4:Y:S04]  /*1110*/  LDG.E R19, desc[UR10][R6.64+0x14] ;  /* 0x0000140a06137981 */ /* 0x000f28000c1e1900 */
[----:B------:R-:W4:Y:S04]  /*1120*/  LDG.E R17, desc[UR10][R6.64+0x18] ;  /* 0x0000180a06117981 */ /* 0x000f28000c1e1900 */
[----:B------:R-:W4:Y:S04]  /*1130*/  LDG.E R16, desc[UR10][R6.64+0x1c] ;  /* 0x00001c0a06107981 */ /* 0x000f28000c1e1900 */
[----:B------:R-:W4:Y:S04]  /*1140*/  LDG.E R15, desc[UR10][R6.64+0x20] ;  /* 0x0000200a060f7981 */ /* 0x000f28000c1e1900 */
[----:B------:R-:W4:Y:S04]  /*1150*/  LDG.E R10, desc[UR10][R6.64+0x24] ;  /* 0x0000240a060a7981 */ /* 0x000f28000c1e1900 */
[----:B------:R-:W4:Y:S04]  /*1160*/  LDG.E R11, desc[UR10][R6.64+0x28] ;  /* 0x0000280a060b7981 */ /* 0x000f28000c1e1900 */
[----:B------:R-:W4:Y:S04]  /*1170*/  LDG.E R8, desc[UR10][R6.64+0x2c] ;  /* 0x00002c0a06087981 */ /* 0x000f28000c1e1900 */
[----:B------:R-:W4:Y:S01]  /*1180*/  LDG.E R23, desc[UR10][R6.64+0x3c] ;  /* 0x00003c0a06177981 */ /* 0x000f22000c1e1900 */
[----:B--2--5:R-:W-:-:S03]  /*1190*/  FMNMX3 R22, R0, R21, R20, !PT ;  /* 0x0000001500167276 */ /* 0x024fc60007800014 */
[----:B------:R-:W2:Y:S04]  /*11a0*/  LDG.E R21, desc[UR10][R6.64+0x30] ;  /* 0x0000300a06157981 */ /* 0x000ea8000c1e1900 */
[----:B------:R-:W2:Y:S04]  /*11b0*/  LDG.E R0, desc[UR10][R6.64+0x34] ;  /* 0x0000340a06007981 */ /* 0x000ea8000c1e1900 */
[----:B------:R-:W2:Y:S01]  /*11c0*/  LDG.E R20, desc[UR10][R6.64+0x38] ;  /* 0x0000380a06147981 */ /* 0x000ea2000c1e1900 */
[----:B---3--:R-:W-:-:S04]  /*11d0*/  FMNMX3 R22, R22, R25, R26, !PT ;  /* 0x0000001916167276 */ /* 0x008fc8000780001a */
[----:B----4-:R-:W-:-:S04]  /*11e0*/  FMNMX3 R18, R22, R18, R19, !PT ;  /* 0x0000001216127276 */ /* 0x010fc80007800013 */
[----:B------:R-:W-:-:S04]  /*11f0*/  FMNMX3 R16, R18, R17, R16, !PT ;  /* 0x0000001112107276 */ /* 0x000fc80007800010 */
[----:B------:R-:W-:Y:S02]  /*1200*/  FMNMX3 R10, R16, R15, R10, !PT ;  /* 0x0000000f100a7276 */ /* 0x000fe4000780000a */
[----:B------:R-:W-:-:S04]  /*1210*/  IADD3 R16, PT, PT, R9, 0xf, RZ ;  /* 0x0000000f09107810 */ /* 0x000fc80007ffe0ff */
[----:B------:R-:W-:Y:S02]  /*1220*/  ISETP.NE.AND P0, PT, R16, R5, PT ;  /* 0x000000051000720c */ /* 0x000fe40003f05270 */
[----:B------:R-:W-:Y:S02]  /*1230*/  FMNMX3 R8, R10, R11, R8, !PT ;  /* 0x0000000b0a087276 */ /* 0x000fe40007800008 */
[----:B------:R-:W-:Y:S02]  /*1240*/  IADD3 R9, PT, PT, R9, 0x10, RZ ;  /* 0x0000001009097810 */ /* 0x000fe40007ffe0ff */
[----:B--2---:R-:W-:-:S04]  /*1250*/  FMNMX3 R0, R8, R21, R0, !PT ;  /* 0x0000001508007276 */ /* 0x004fc80007800000 */
[----:B------:R-:W-:-:S03]  /*1260*/  FMNMX3 R0, R0, R20, R23, !PT ;  /* 0x0000001400007276 */ /* 0x000fc60007800017 */
[----:B------:R-:W-:Y:S05]  /*1270*/  @P0 BRA `(.L_x_16) ;  /* 0xfffffffc008c0947 */ /* 0x000fea000383ffff */
[----:B------:R-:W-:-:S07]  /*1280*/  MOV R5, R9 ;  /* 0x0000000900057202 */ /* 0x000fce0000000f00 */
.L_x_15:
[----:B------:R-:W-:-:S13]  /*1290*/  ISETP.NE.AND P0, PT, R24, RZ, PT ;  /* 0x000000ff1800720c */ /* 0x000fda0003f05270 */
[----:B------:R-:W-:Y:S05]  /*12a0*/  @!P0 BRA `(.L_x_14) ;  /* 0x0000000000a08947 */ /* 0x000fea0003800000 */
[----:B------:R-:W-:Y:S02]  /*12b0*/  ISETP.GE.U32.AND P0, PT, R24, 0x8, PT ;  /* 0x000000081800780c */ /* 0x000fe40003f06070 */
[----:B------:R-:W-:-:S04]  /*12c0*/  LOP3.LUT R19, R14, 0x7, RZ, 0xc0, !PT ;  /* 0x000000070e137812 */ /* 0x000fc800078ec0ff */
[----:B------:R-:W-:-:S07]  /*12d0*/  ISETP.NE.AND P1, PT, R19, RZ, PT ;  /* 0x000000ff1300720c */ /* 0x000fce0003f25270 */
[----:B------:R-:W-:Y:S06]  /*12e0*/  @!P0 BRA `(.L_x_17) ;  /* 0x0000000000388947 */ /* 0x000fec0003800000 */
[----:B012---:R-:W-:-:S05]  /*12f0*/  IMAD.WIDE.U32 R6, R5, 0x4, R12 ;  /* 0x0000000405067825 */ /* 0x007fca00078e000c */
[----:B------:R-:W2:Y:S04]  /*1300*/  LDG.E R9, desc[UR10][R6.64] ;  /* 0x0000000a06097981 */ /* 0x000ea8000c1e1900 */
[----:B------:R-:W2:Y:S04]  /*1310*/  LDG.E R8, desc[UR10][R6.64+0x4] ;  /* 0x0000040a06087981 */ /* 0x000ea8000c1e1900 */
[----:B------:R-:W3:Y:S04]  /*1320*/  LDG.E R11, desc[UR10][R6.64+0x8] ;  /* 0x0000080a060b7981 */ /* 0x000ee8000c1e1900 */
[----:B------:R-:W3:Y:S04]  /*1330*/  LDG.E R10, desc[UR10][R6.64+0xc] ;  /* 0x00000c0a060a7981 */ /* 0x000ee8000c1e1900 */
[----:B------:R-:W4:Y:S04]  /*1340*/  LDG.E R15, desc[UR10][R6.64+0x10] ;  /* 0x0000100a060f7981 */ /* 0x000f28000c1e1900 */
[----:B------:R-:W4:Y:S04]  /*1350*/  LDG.E R16, desc[UR10][R6.64+0x14] ;  /* 0x0000140a06107981 */ /* 0x000f28000c1e1900 */
[----:B------:R-:W4:Y:S04]  /*1360*/  LDG.E R17, desc[UR10][R6.64+0x18] ;  /* 0x0000180a06117981 */ /* 0x000f28000c1e1900 */
[----:B------:R-:W4:Y:S01]  /*1370*/  LDG.E R18, desc[UR10][R6.64+0x1c] ;  /* 0x00001c0a06127981 */ /* 0x000f22000c1e1900 */
[----:B------:R-:W-:-:S02]  /*1380*/  IADD3 R5, PT, PT, R5, 0x8, RZ ;  /* 0x0000000805057810 */ /* 0x000fc40007ffe0ff */
[----:B--2--5:R-:W-:-:S04]  /*1390*/  FMNMX3 R8, R0, R9, R8, !PT ;  /* 0x0000000900087276 */ /* 0x024fc80007800008 */
[----:B---3--:R-:W-:-:S04]  /*13a0*/  FMNMX3 R8, R8, R11, R10, !PT ;  /* 0x0000000b08087276 */ /* 0x008fc8000780000a */
[----:B----4-:R-:W-:-:S04]  /*13b0*/  FMNMX3 R8, R8, R15, R16, !PT ;  /* 0x0000000f08087276 */ /* 0x010fc80007800010 */
[----:B------:R-:W-:-:S07]  /*13c0*/  FMNMX3 R0, R8, R17, R18, !PT ;  /* 0x0000001108007276 */ /* 0x000fce0007800012 */
.L_x_17:
        /* <DEDUP_REMOVED lines=9> */
[----:B------:R-:W3:Y:S01]  /*1460*/  LDG.E R10, desc[UR10][R6.64+0xc] ;  /* 0x00000c0a060a7981 */ /* 0x000ee2000c1e1900 */
[----:B------:R-:W-:-:S02]  /*1470*/  IADD3 R5, PT, PT, R5, 0x4, RZ ;  /* 0x0000000405057810 */ /* 0x000fc40007ffe0ff */
[----:B--2--5:R-:W-:-:S04]  /*1480*/  FMNMX3 R0, R0, R9, R8, !PT ;  /* 0x0000000900007276 */ /* 0x024fc80007800008 */
[----:B---3--:R-:W-:-:S07]  /*1490*/  FMNMX3 R0, R0, R11, R10, !PT ;  /* 0x0000000b00007276 */ /* 0x008fce000780000a */
.L_x_18:
[----:B------:R-:W-:Y:S05]  /*14a0*/  @!P1 BRA `(.L_x_14) ;  /* 0x0000000000209947 */ /* 0x000fea0003800000 */
[----:B------:R-:W-:-:S05]  /*14b0*/  UMOV UR4, URZ ;  /* 0x000000ff00047c82 */ /* 0x000fca0008000000 */
.L_x_19:
[----:B012---:R-:W-:-:S06]  /*14c0*/  IMAD.WIDE.U32 R6, R5, 0x4, R12 ;  /* 0x0000000405067825 */ /* 0x007fcc00078e000c */
[----:B------:R-:W2:Y:S01]  /*14d0*/  LDG.E R7, desc[UR10][R6.64] ;  /* 0x0000000a06077981 */ /* 0x000ea2000c1e1900 */
[----:B------:R-:W-:Y:S01]  /*14e0*/  UIADD3 UR4, UPT, UPT, UR4, 0x1, URZ ;  /* 0x0000000104047890 */ /* 0x000fe2000fffe0ff */
[----:B------:R-:W-:-:S05]  /*14f0*/  IADD3 R5, PT, PT, R5, 0x1, RZ ;  /* 0x0000000105057810 */ /* 0x000fca0007ffe0ff */
[----:B------:R-:W-:Y:S02]  /*1500*/  ISETP.NE.AND P0, PT, R14, UR4, PT ;  /* 0x000000040e007c0c */ /* 0x000fe4000bf05270 */
[----:B--2--5:R-:W-:-:S11]  /*1510*/  FMNMX R0, R7, R0, !PT ;  /* 0x0000000007007209 */ /* 0x024fd60007800000 */
[----:B------:R-:W-:Y:S05]  /*1520*/  @P0 BRA `(.L_x_19) ;  /* 0xfffffffc00e40947 */ /* 0x000fea000383ffff */
.L_x_14:
[----:B------:R-:W3:Y:S01]  /*1530*/  LDCU UR4, c[0x0][0x3b0] ;  /* 0x00007600ff0477ac */ /* 0x000ee20008000800 */
[----:B------:R-:W-:Y:S01]  /*1540*/  HFMA2 R5, -RZ, RZ, 0, 0 ;  /* 0x00000000ff057431 */ /* 0x000fe200000001ff */
[----:B--2---:R-:W-:Y:S01]  /*1550*/  MOV R9, RZ ;  /* 0x000000ff00097202 */ /* 0x004fe20000000f00 */
[----:B---3--:R-:W-:Y:S02]  /*1560*/  UIADD3 UR8, UPT, UPT, UR4, -0x1, URZ ;  /* 0xffffffff04087890 */ /* 0x008fe4000fffe0ff */
[----:B------:R-:W-:Y:S02]  /*1570*/  ULOP3.LUT UR9, UR4, 0x7, URZ, 0xc0, !UPT ;  /* 0x0000000704097892 */ /* 0x000fe4000f8ec0ff */
[----:B------:R-:W-:Y:S02]  /*1580*/  UISETP.GE.U32.AND UP0, UPT, UR8, 0x7, UPT ;  /* 0x000000070800788c */ /* 0x000fe4000bf06070 */
[----:B------:R-:W-:-:S07]  /*1590*/  UISETP.NE.AND UP1, UPT, UR9, URZ, UPT ;  /* 0x000000ff0900728c */ /* 0x000fce000bf25270 */
[----:B------:R-:W-:Y:S05]  /*15a0*/  BRA.U !UP0, `(.L_x_20) ;  /* 0x0000000508a87547 */ /* 0x000fea000b800000 */
[----:B------:R-:W-:Y:S01]  /*15b0*/  ULOP3.LUT UR4, UR4, 0x7ffffff8, URZ, 0xc0, !UPT ;  /* 0x7ffffff804047892 */ /* 0x000fe2000f8ec0ff */
[----:B------:R-:W-:Y:S02]  /*15c0*/  MOV R5, RZ ;  /* 0x000000ff00057202 */ /* 0x000fe40000000f00 */
[----:B------:R-:W-:-:S03]  /*15d0*/  MOV R10, RZ ;  /* 0x000000ff000a7202 */ /* 0x000fc60000000f00 */
[----:B------:R-:W-:-:S07]  /*15e0*/  MOV R9, UR4 ;  /* 0x0000000400097c02 */ /* 0x000fce0008000f00 */
.L_x_21:
[----:B012---:R-:W-:-:S05]  /*15f0*/  IMAD.WIDE.U32 R6, R10, 0x4, R12 ;  /* 0x000000040a067825 */ /* 0x007fca00078e000c */
[----:B------:R-:W2:Y:S04]  /*1600*/  LDG.E R11, desc[UR10][R6.64] ;  /* 0x0000000a060b7981 */ /* 0x000ea8000c1e1900 */
[----:B------:R-:W3:Y:S04]  /*1610*/  LDG.E R17, desc[UR10][R6.64+0x4] ;  /* 0x0000040a06117981 */ /* 0x000ee8000c1e1900 */
[----:B------:R-:W4:Y:S04]  /*1620*/  LDG.E R15, desc[UR10][R6.64+0x8] ;  /* 0x0000080a060f7981 */ /* 0x000f28000c1e1900 */
[----:B------:R-:W4:Y:S04]  /*1630*/  LDG.E R27, desc[UR10][R6.64+0xc] ;  /* 0x00000c0a061b7981 */ /* 0x000f28000c1e1900 */
[----:B------:R-:W4:Y:S04]  /*1640*/  LDG.E R25, desc[UR10][R6.64+0x10] ;  /* 0x0000100a06197981 */ /* 0x000f28000c1e1900 */
[----:B------:R-:W4:Y:S04]  /*1650*/  LDG.E R21, desc[UR10][R6.64+0x14] ;  /* 0x0000140a06157981 */ /* 0x000f28000c1e1900 */
[----:B------:R-:W4:Y:S04]  /*1660*/  LDG.E R23, desc[UR10][R6.64+0x18] ;  /* 0x0000180a06177981 */ /* 0x000f28000c1e1900 */
[----:B------:R-:W4:Y:S01]  /*1670*/  LDG.E R19, desc[UR10][R6.64+0x1c] ;  /* 0x00001c0a06137981 */ /* 0x000f22000c1e1900 */
[----:B------:R-:W-:Y:S01]  /*1680*/  HFMA2 R14, -RZ, RZ, 0.96630859375, -0.0022525787353515625 ;  /* 0x3bbb989dff0e7431 */ /* 0x000fe200000001ff */
[----:B------:R-:W-:-:S02]  /*1690*/  MOV R16, 0x437c0000 ;  /* 0x437c000000107802 */ /* 0x000fc40000000f00 */
[----:B------:R-:W-:-:S04]  /*16a0*/  IADD3 R10, PT, PT, R10, 0x8, RZ ;  /* 0x000000080a0a7810 */ /* 0x000fc80007ffe0ff */
[----:B------:R-:W-:Y:S01]  /*16b0*/  ISETP.NE.AND P0, PT, R10, R9, PT ;  /* 0x000000090a00720c */ /* 0x000fe20003f05270 */
[----:B--2--5:R-:W-:-:S04]  /*16c0*/  FADD R29, R11, -R0 ;  /* 0x800000000b1d7221 */ /* 0x024fc80000000000 */
[----:B------:R-:W-:Y:S01]  /*16d0*/  FFMA.SAT R11, R29, R14, 0.5 ;  /* 0x3f0000001d0b7423 */ /* 0x000fe2000000200e */
[----:B---3--:R-:W-:-:S03]  /*16e0*/  FADD R17, R17, -R0 ;  /* 0x8000000011117221 */ /* 0x008fc60000000000 */
[----:B------:R-:W-:Y:S01]  /*16f0*/  FFMA.RM R8, R11, R16, 12582913 ;  /* 0x4b4000010b087423 */ /* 0x000fe20000004010 */
[----:B------:R-:W-:-:S03]  /*1700*/  FFMA.SAT R11, R17, R14, 0.5 ;  /* 0x3f000000110b7423 */ /* 0x000fc6000000200e */
[----:B------:R-:W-:Y:S01]  /*1710*/  FADD R18, R8, -12583039 ;  /* 0xcb40007f08127421 */ /* 0x000fe20000000000 */
[----:B------:R-:W-:Y:S01]  /*1720*/  FFMA.RM R11, R11, R16, 12582913 ;  /* 0x4b4000010b0b7423 */ /* 0x000fe20000004010 */
[----:B----4-:R-:W-:Y:S02]  /*1730*/  FADD R27, R27, -R0 ;  /* 0x800000001b1b7221 */ /* 0x010fe40000000000 */
[----:B------:R-:W-:Y:S01]  /*1740*/  FFMA R18, R29, 1.4426950216293334961, -R18 ;  /* 0x3fb8aa3b1d127823 */ /* 0x000fe20000000812 */
[----:B------:R-:W-:-:S03]  /*1750*/  FADD R20, R11, -12583039 ;  /* 0xcb40007f0b147421 */ /* 0x000fc60000000000 */
[----:B------:R-:W-:Y:S01]  /*1760*/  FFMA R18, R29, 1.925963033500011079e-08, R18 ;  /* 0x32a570601d127823 */ /* 0x000fe20000000012 */
[----:B------:R-:W-:Y:S01]  /*1770*/  FFMA R20, R17, 1.4426950216293334961, -R20 ;  /* 0x3fb8aa3b11147823 */ /* 0x000fe20000000814 */
[----:B------:R-:W-:Y:S01]  /*1780*/  FADD R29, R15, -R0 ;  /* 0x800000000f1d7221 */ /* 0x000fe20000000000 */
[----:B------:R-:W-:Y:S02]  /*1790*/  SHF.L.U32 R15, R8, 0x17, RZ ;  /* 0x00000017080f7819 */ /* 0x000fe400000006ff */
[----:B------:R-:W-:Y:S01]  /*17a0*/  FFMA R20, R17, 1.925963033500011079e-08, R20 ;  /* 0x32a5706011147823 */ /* 0x000fe20000000014 */
[----:B------:R-:W0:Y:S01]  /*17b0*/  MUFU.EX2 R18, R18 ;  /* 0x0000001200127308 */ /* 0x000e220000000800 */
[----:B------:R-:W-:Y:S01]  /*17c0*/  FFMA.SAT R22, R29, R14, 0.5 ;  /* 0x3f0000001d167423 */ /* 0x000fe2000000200e */
[----:B------:R-:W-:-:S03]  /*17d0*/  FADD R19, R19, -R0 ;  /* 0x8000000013137221 */ /* 0x000fc60000000000 */
[----:B------:R-:W-:Y:S01]  /*17e0*/  FFMA.RM R8, R22, R16, 12582913 ;  /* 0x4b40000116087423 */ /* 0x000fe20000004010 */
[----:B------:R-:W-:Y:S01]  /*17f0*/  SHF.L.U32 R22, R11, 0x17, RZ ;  /* 0x000000170b167819 */ /* 0x000fe200000006ff */
[----:B------:R-:W-:Y:S01]  /*1800*/  FFMA.SAT R11, R27, R14, 0.5 ;  /* 0x3f0000001b0b7423 */ /* 0x000fe2000000200e */
[----:B------:R-:W1:Y:S01]  /*1810*/  MUFU.EX2 R17, R20 ;  /* 0x0000001400117308 */ /* 0x000e620000000800 */
[C---:B------:R-:W-:Y:S01]  /*1820*/  FADD R24, R8.reuse, -12583039 ;  /* 0xcb40007f08187421 */ /* 0x040fe20000000000 */
[----:B------:R-:W-:Y:S01]  /*1830*/  SHF.L.U32 R8, R8, 0x17, RZ ;  /* 0x0000001708087819 */ /* 0x000fe200000006ff */
[----:B------:R-:W-:Y:S02]  /*1840*/  FFMA.RM R11, R11, R16, 12582913 ;  /* 0x4b4000010b0b7423 */ /* 0x000fe40000004010 */
[----:B------:R-:W-:Y:S01]  /*1850*/  FFMA R24, R29, 1.4426950216293334961, -R24 ;  /* 0x3fb8aa3b1d187823 */ /* 0x000fe20000000818 */
[----:B0-----:R-:W-:Y:S01]  /*1860*/  FMUL R15, R15, R18 ;  /* 0x000000120f0f7220 */ /* 0x001fe20000400000 */
[C---:B------:R-:W-:Y:S01]  /*1870*/  FADD R18, R11.reuse, -12583039 ;  /* 0xcb40007f0b127421 */ /* 0x040fe20000000000 */
[----:B------:R-:W-:-:S03]  /*1880*/  SHF.L.U32 R11, R11, 0x17, RZ ;  /* 0x000000170b0b7819 */ /* 0x000fc600000006ff */
[----:B------:R-:W-:Y:S01]  /*1890*/  FFMA R26, R27, 1.4426950216293334961, -R18 ;  /* 0x3fb8aa3b1b1a7823 */ /* 0x000fe20000000812 */
[----:B------:R0:W-:Y:S01]  /*18a0*/  STG.E desc[UR10][R6.64], R15 ;  /* 0x0000000f06007986 */ /* 0x0001e2000c10190a */
[----:B-1----:R-:W-:Y:S01]  /*18b0*/  FMUL R17, R22, R17 ;  /* 0x0000001116117220 */ /* 0x002fe20000400000 */
[----:B------:R-:W-:Y:S01]  /*18c0*/  FADD R22, R25, -R0 ;  /* 0x8000000019167221 */ /* 0x000fe20000000000 */
[----:B------:R-:W-:Y:S01]  /*18d0*/  FFMA R25, R29, 1.925963033500011079e-08, R24 ;  /* 0x32a570601d197823 */ /* 0x000fe20000000018 */
[----:B------:R-:W-:Y:S02]  /*18e0*/  FFMA R26, R27, 1.925963033500011079e-08, R26 ;  /* 0x32a570601b1a7823 */ /* 0x000fe4000000001a */
[----:B------:R-:W-:Y:S01]  /*18f0*/  FFMA.SAT R29, R22, R14, 0.5 ;  /* 0x3f000000161d7423 */ /* 0x000fe2000000200e */
[----:B------:R2:W-:Y:S02]  /*1900*/  STG.E desc[UR10][R6.64+0x4], R17 ;  /* 0x0000041106007986 */ /* 0x0005e4000c10190a */
[----:B------:R-:W1:Y:S01]  /*1910*/  MUFU.EX2 R25, R25 ;  /* 0x0000001900197308 */ /* 0x000e620000000800 */
[----:B------:R-:W-:Y:S01]  /*1920*/  FFMA.RM R18, R29, R16, 12582913 ;  /* 0x4b4000011d127423 */ /* 0x000fe20000004010 */
[----:B------:R-:W-:-:S03]  /*1930*/  FADD R29, R21, -R0 ;  /* 0x80000000151d7221 */ /* 0x000fc60000000000 */
[C---:B------:R-:W-:Y:S01]  /*1940*/  FADD R21, R18.reuse, -12583039 ;  /* 0xcb40007f12157421 */ /* 0x040fe20000000000 */
[----:B------:R-:W-:Y:S01]  /*1950*/  FFMA.SAT R27, R29, R14, 0.5 ;  /* 0x3f0000001d1b7423 */ /* 0x000fe2000000200e */
[----:B------:R-:W-:Y:S01]  /*1960*/  SHF.L.U32 R18, R18, 0x17, RZ ;  /* 0x0000001712127819 */ /* 0x000fe200000006ff */
[----:B------:R-:W3:Y:S01]  /*1970*/  MUFU.EX2 R26, R26 ;  /* 0x0000001a001a7308 */ /* 0x000ee20000000800 */
[C---:B------:R-:W-:Y:S01]  /*1980*/  FFMA R21, R22.reuse, 1.4426950216293334961, -R21 ;  /* 0x3fb8aa3b16157823 */ /* 0x040fe20000000815 */
[----:B------:R-:W-:Y:S01]  /*1990*/  FFMA.RM R20, R27, R16, 12582913 ;  /* 0x4b4000011b147423 */ /* 0x000fe20000004010 */
[----:B------:R-:W-:Y:S02]  /*19a0*/  FADD R27, R23, -R0 ;  /* 0x80000000171b7221 */ /* 0x000fe40000000000 */
[----:B------:R-:W-:Y:S01]  /*19b0*/  FFMA R21, R22, 1.925963033500011079e-08, R21 ;  /* 0x32a5706016157823 */ /* 0x000fe20000000015 */
[----:B------:R-:W-:Y:S01]  /*19c0*/  FADD R22, R20, -12583039 ;  /* 0xcb40007f14167421 */ /* 0x000fe20000000000 */
[----:B------:R-:W-:Y:S01]  /*19d0*/  FFMA.SAT R23, R27, R14, 0.5 ;  /* 0x3f0000001b177423 */ /* 0x000fe2000000200e */
[----:B-1----:R-:W-:-:S02]  /*19e0*/  FMUL R25, R8, R25 ;  /* 0x0000001908197220 */ /* 0x002fc40000400000 */
[----:B------:R-:W-:Y:S01]  /*19f0*/  FFMA R22, R29, 1.4426950216293334961, -R22 ;  /* 0x3fb8aa3b1d167823 */ /* 0x000fe20000000816 */
[----:B------:R-:W-:Y:S01]  /*1a00*/  FFMA.RM R23, R23, R16, 12582913 ;  /* 0x4b40000117177423 */ /* 0x000fe20000004010 */
[----:B------:R-:W-:Y:S01]  /*1a10*/  FADD R8, R15, R5 ;  /* 0x000000050f087221 */ /* 0x000fe20000000000 */
[----:B------:R-:W1:Y:S01]  /*1a20*/  MUFU.EX2 R21, R21 ;  /* 0x0000001500157308 */ /* 0x000e620000000800 */
[----:B------:R-:W-:Y:S01]  /*1a30*/  FFMA R22, R29, 1.925963033500011079e-08, R22 ;  /* 0x32a570601d167823 */ /* 0x000fe20000000016 */
[C---:B------:R-:W-:Y:S01]  /*1a40*/  FADD R24, R23.reuse, -12583039 ;  /* 0xcb40007f17187421 */ /* 0x040fe20000000000 */
[----:B------:R-:W-:Y:S01]  /*1a50*/  SHF.L.U32 R23, R23, 0x17, RZ ;  /* 0x0000001717177819 */ /* 0x000fe200000006ff */
[----:B---3--:R-:W-:Y:S01]  /*1a60*/  FMUL R11, R11, R26 ;  /* 0x0000001a0b0b7220 */ /* 0x008fe20000400000 */
[----:B------:R-:W-:Y:S01]  /*1a70*/  FADD R8, R8, R17 ;  /* 0x0000001108087221 */ /* 0x000fe20000000000 */
[C---:B------:R-:W-:Y:S01]  /*1a80*/  FFMA R24, R27.reuse, 1.4426950216293334961, -R24 ;  /* 0x3fb8aa3b1b187823 */ /* 0x040fe20000000818 */
[----:B------:R2:W-:Y:S01]  /*1a90*/  STG.E desc[UR10][R6.64+0x8], R25 ;  /* 0x0000081906007986 */ /* 0x0005e2000c10190a */
[----:B------:R-:W3:Y:S01]  /*1aa0*/  MUFU.EX2 R22, R22 ;  /* 0x0000001600167308 */ /* 0x000ee20000000800 */
[----:B------:R-:W-:Y:S01]  /*1ab0*/  FADD R8, R8, R25 ;  /* 0x0000001908087221 */ /* 0x000fe20000000000 */
[----:B------:R-:W-:Y:S01]  /*1ac0*/  FFMA R24, R27, 1.925963033500011079e-08, R24 ;  /* 0x32a570601b187823 */ /* 0x000fe20000000018 */
[----:B------:R-:W-:Y:S01]  /*1ad0*/  FFMA.SAT R27, R19, R14, 0.5 ;  /* 0x3f000000131b7423 */ /* 0x000fe2000000200e */
[----:B------:R2:W-:Y:S01]  /*1ae0*/  STG.E desc[UR10][R6.64+0xc], R11 ;  /* 0x00000c0b06007986 */ /* 0x0005e2000c10190a */
[----:B------:R-:W-:-:S02]  /*1af0*/  FADD R8, R8, R11 ;  /* 0x0000000b08087221 */ /* 0x000fc40000000000 */
[----:B------:R-:W-:Y:S01]  /*1b00*/  FFMA.RM R16, R27, R16, 12582913 ;  /* 0x4b4000011b107423 */ /* 0x000fe20000004010 */
[----:B------:R-:W4:Y:S01]  /*1b10*/  MUFU.EX2 R24, R24 ;  /* 0x0000001800187308 */ /* 0x000f220000000800 */
[----:B-1----:R-:W-:Y:S02]  /*1b20*/  FMUL R21, R18, R21 ;  /* 0x0000001512157220 */ /* 0x002fe40000400000 */
[C---:B------:R-:W-:Y:S01]  /*1b30*/  FADD R14, R16.reuse, -12583039 ;  /* 0xcb40007f100e7421 */ /* 0x040fe20000000000 */
[----:B------:R-:W-:Y:S01]  /*1b40*/  SHF.L.U32 R16, R16, 0x17, RZ ;  /* 0x0000001710107819 */ /* 0x000fe200000006ff */
[----:B------:R-:W-:Y:S01]  /*1b50*/  FADD R8, R8, R21 ;  /* 0x0000001508087221 */ /* 0x000fe20000000000 */
[----:B------:R2:W-:Y:S01]  /*1b60*/  STG.E desc[UR10][R6.64+0x10], R21 ;  /* 0x0000101506007986 */ /* 0x0005e2000c10190a */
[----:B------:R-:W-:-:S04]  /*1b70*/  FFMA R14, R19, 1.4426950216293334961, -R14 ;  /* 0x3fb8aa3b130e7823 */ /* 0x000fc8000000080e */
[----:B------:R-:W-:Y:S01]  /*1b80*/  FFMA R14, R19, 1.925963033500011079e-08, R14 ;  /* 0x32a57060130e7823 */ /* 0x000fe2000000000e */
[----:B------:R-:W-:-:S03]  /*1b90*/  SHF.L.U32 R19, R20, 0x17, RZ ;  /* 0x0000001714137819 */ /* 0x000fc600000006ff */
[----:B------:R-:W0:Y:S02]  /*1ba0*/  MUFU.EX2 R5, R14 ;  /* 0x0000000e00057308 */ /* 0x000e240000000800 */
[----:B---3--:R-:W-:Y:S01]  /*1bb0*/  FMUL R19, R19, R22 ;  /* 0x0000001613137220 */ /* 0x008fe20000400000 */
[----:B----4-:R-:W-:-:S03]  /*1bc0*/  FMUL R23, R23, R24 ;  /* 0x0000001817177220 */ /* 0x010fc60000400000 */
[----:B------:R-:W-:Y:S01]  /*1bd0*/  FADD R8, R8, R19 ;  /* 0x0000001308087221 */ /* 0x000fe20000000000 */
[----:B------:R2:W-:Y:S03]  /*1be0*/  STG.E desc[UR10][R6.64+0x14], R19 ;  /* 0x0000141306007986 */ /* 0x0005e6000c10190a */
[----:B------:R-:W-:Y:S01]  /*1bf0*/  FADD R8, R8, R23 ;  /* 0x0000001708087221 */ /* 0x000fe20000000000 */
[----:B------:R2:W-:Y:S01]  /*1c00*/  STG.E desc[UR10][R6.64+0x18], R23 ;  /* 0x0000181706007986 */ /* 0x0005e2000c10190a */
[----:B0-----:R-:W-:-:S04]  /*1c10*/  FMUL R15, R16, R5 ;  /* 0x00000005100f7220 */ /* 0x001fc80000400000 */
[----:B------:R-:W-:Y:S01]  /*1c20*/  FADD R5, R8, R15 ;  /* 0x0000000f08057221 */ /* 0x000fe20000000000 */
[----:B------:R2:W-:Y:S01]  /*1c30*/  STG.E desc[UR10][R6.64+0x1c], R15 ;  /* 0x00001c0f06007986 */ /* 0x0005e2000c10190a */
[----:B------:R-:W-:Y:S05]  /*1c40*/  @P0 BRA `(.L_x_21) ;  /* 0xfffffff800680947 */ /* 0x000fea000383ffff */
.L_x_20:
[----:B------:R-:W-:Y:S05]  /*1c50*/  BRA.U !UP1, `(.L_x_22) ;  /* 0x0000000509a87547 */ /* 0x000fea000b800000 */
[----:B------:R-:W3:Y:S01]  /*1c60*/  LDCU UR4, c[0x0][0x3b0] ;  /* 0x00007600ff0477ac */ /* 0x000ee20008000800 */
[----:B------:R-:W-:Y:S02]  /*1c70*/  UISETP.GE.U32.AND UP0, UPT, UR9, 0x4, UPT ;  /* 0x000000040900788c */ /* 0x000fe4000bf06070 */
[----:B---3--:R-:W-:-:S04]  /*1c80*/  ULOP3.LUT UR6, UR4, 0x3, URZ, 0xc0, !UPT ;  /* 0x0000000304067892 */ /* 0x008fc8000f8ec0ff */
[----:B------:R-:W-:-:S03]  /*1c90*/  UISETP.NE.AND UP1, UPT, UR6, URZ, UPT ;  /* 0x000000ff0600728c */ /* 0x000fc6000bf25270 */
[----:B------:R-:W-:Y:S08]  /*1ca0*/  BRA.U !UP0, `(.L_x_23) ;  /* 0x0000000108d07547 */ /* 0x000ff0000b800000 */
[----:B012---:R-:W-:-:S05]  /*1cb0*/  IMAD.WIDE.U32 R6, R9, 0x4, R12 ;  /* 0x0000000409067825 */ /* 0x007fca00078e000c */
[----:B------:R-:W2:Y:S04]  /*1cc0*/  LDG.E R11, desc[UR10][R6.64] ;  /* 0x0000000a060b7981 */ /* 0x000ea8000c1e1900 */
[----:B------:R-:W3:Y:S04]  /*1cd0*/  LDG.E R17, desc[UR10][R6.64+0x4] ;  /* 0x0000040a06117981 */ /* 0x000ee8000c1e1900 */
[----:B------:R-:W4:Y:S04]  /*1ce0*/  LDG.E R15, desc[UR10][R6.64+0x8] ;  /* 0x0000080a060f7981 */ /* 0x000f28000c1e1900 */
[----:B------:R-:W4:Y:S01]  /*1cf0*/  LDG.E R23, desc[UR10][R6.64+0xc] ;  /* 0x00000c0a06177981 */ /* 0x000f22000c1e1900 */
[----:B------:R-:W-:Y:S01]  /*1d00*/  HFMA2 R8, -RZ, RZ, 0.96630859375, -0.0022525787353515625 ;  /* 0x3bbb989dff087431 */ /* 0x000fe200000001ff */
[----:B------:R-:W-:-:S02]  /*1d10*/  MOV R10, 0x437c0000 ;  /* 0x437c0000000a7802 */ /* 0x000fc40000000f00 */
[----:B------:R-:W-:Y:S01]  /*1d20*/  IADD3 R9, PT, PT, R9, 0x4, RZ ;  /* 0x0000000409097810 */ /* 0x000fe20007ffe0ff */
[----:B--2--5:R-:W-:-:S04]  /*1d30*/  FADD R19, R11, -R0 ;  /* 0x800000000b137221 */ /* 0x024fc80000000000 */
[----:B------:R-:W-:Y:S01]  /*1d40*/  FFMA.SAT R11, R19, R8, 0.5 ;  /* 0x3f000000130b7423 */ /* 0x000fe20000002008 */
[----:B---3--:R-:W-:-:S03]  /*1d50*/  FADD R17, R17, -R0 ;  /* 0x8000000011117221 */ /* 0x008fc60000000000 */
[----:B------:R-:W-:Y:S01]  /*1d60*/  FFMA.RM R11, R11, R10, 12582913 ;  /* 0x4b4000010b0b7423 */ /* 0x000fe2000000400a */
[----:B------:R-:W-:Y:S01]  /*1d70*/  FFMA.SAT R21, R17, R8, 0.5 ;  /* 0x3f00000011157423 */ /* 0x000fe20000002008 */
[----:B----4-:R-:W-:Y:S02]  /*1d80*/  FADD R15, R15, -R0 ;  /* 0x800000000f0f7221 */ /* 0x010fe40000000000 */
[----:B------:R-:W-:Y:S01]  /*1d90*/  FADD R16, R11, -12583039 ;  /* 0xcb40007f0b107421 */ /* 0x000fe20000000000 */
[----:B------:R-:W-:Y:S01]  /*1da0*/  FFMA.RM R14, R21, R10, 12582913 ;  /* 0x4b400001150e7423 */ /* 0x000fe2000000400a */
[----:B------:R-:W-:Y:S01]  /*1db0*/  FFMA.SAT R21, R15, R8, 0.5 ;  /* 0x3f0000000f157423 */ /* 0x000fe20000002008 */
[----:B------:R-:W-:Y:S01]  /*1dc0*/  SHF.L.U32 R11, R11, 0x17, RZ ;  /* 0x000000170b0b7819 */ /* 0x000fe200000006ff */
[----:B------:R-:W-:Y:S01]  /*1dd0*/  FFMA R16, R19, 1.4426950216293334961, -R16 ;  /* 0x3fb8aa3b13107823 */ /* 0x000fe20000000810 */
[----:B------:R-:W-:-:S03]  /*1de0*/  FADD R20, R14, -12583039 ;  /* 0xcb40007f0e147421 */ /* 0x000fc60000000000 */
[----:B------:R-:W-:Y:S01]  /*1df0*/  FFMA R18, R19, 1.925963033500011079e-08, R16 ;  /* 0x32a5706013127823 */ /* 0x000fe20000000010 */
[----:B------:R-:W-:Y:S01]  /*1e00*/  FADD R19, R23, -R0 ;  /* 0x8000000017137221 */ /* 0x000fe20000000000 */
[----:B------:R-:W-:Y:S01]  /*1e10*/  FFMA.RM R16, R21, R10, 12582913 ;  /* 0x4b40000115107423 */ /* 0x000fe2000000400a */
[----:B------:R-:W-:Y:S02]  /*1e20*/  FFMA R20, R17, 1.4426950216293334961, -R20 ;  /* 0x3fb8aa3b11147823 */ /* 0x000fe40000000814 */
[----:B------:R-:W-:Y:S01]  /*1e30*/  FFMA.SAT R21, R19, R8, 0.5 ;  /* 0x3f00000013157423 */ /* 0x000fe20000002008 */
[C---:B------:R-:W-:Y:S01]  /*1e40*/  FADD R22, R16.reuse, -12583039 ;  /* 0xcb40007f10167421 */ /* 0x040fe20000000000 */
[----:B------:R-:W-:Y:S01]  /*1e50*/  FFMA R8, R17, 1.925963033500011079e-08, R20 ;  /* 0x32a5706011087823 */ /* 0x000fe20000000014 */
[----:B------:R-:W0:Y:S01]  /*1e60*/  MUFU.EX2 R18, R18 ;  /* 0x0000001200127308 */ /* 0x000e220000000800 */
[----:B------:R-:W-:Y:S01]  /*1e70*/  FFMA.RM R10, R21, R10, 12582913 ;  /* 0x4b400001150a7423 */ /* 0x000fe2000000400a */
[----:B------:R-:W-:Y:S01]  /*1e80*/  FFMA R22, R15, 1.4426950216293334961, -R22 ;  /* 0x3fb8aa3b0f167823 */ /* 0x000fe20000000816 */
[----:B------:R-:W-:-:S02]  /*1e90*/  SHF.L.U32 R16, R16, 0x17, RZ ;  /* 0x0000001710107819 */ /* 0x000fc400000006ff */
[----:B------:R-:W-:Y:S01]  /*1ea0*/  FADD R20, R10, -12583039 ;  /* 0xcb40007f0a147421 */ /* 0x000fe20000000000 */
[----:B------:R-:W-:Y:S01]  /*1eb0*/  FFMA R22, R15, 1.925963033500011079e-08, R22 ;  /* 0x32a570600f167823 */ /* 0x000fe20000000016 */
[----:B------:R-:W-:Y:S01]  /*1ec0*/  SHF.L.U32 R15, R14, 0x17, RZ ;  /* 0x000000170e0f7819 */ /* 0x000fe200000006ff */
[----:B------:R-:W1:Y:S01]  /*1ed0*/  MUFU.EX2 R8, R8 ;  /* 0x0000000800087308 */ /* 0x000e620000000800 */
[----:B------:R-:W-:Y:S01]  /*1ee0*/  FFMA R20, R19, 1.4426950216293334961, -R20 ;  /* 0x3fb8aa3b13147823 */ /* 0x000fe20000000814 */
[----:B------:R-:W-:-:S03]  /*1ef0*/  SHF.L.U32 R10, R10, 0x17, RZ ;  /* 0x000000170a0a7819 */ /* 0x000fc600000006ff */
[----:B------:R-:W-:-:S03]  /*1f00*/  FFMA R20, R19, 1.925963033500011079e-08, R20 ;  /* 0x32a5706013147823 */ /* 0x000fc60000000014 */
[----:B------:R-:W2:Y:S01]  /*1f10*/  MUFU.EX2 R17, R22 ;  /* 0x0000001600117308 */ /* 0x000ea20000000800 */
[----:B0-----:R-:W-:-:S04]  /*1f20*/  FMUL R11, R11, R18 ;  /* 0x000000120b0b7220 */ /* 0x001fc80000400000 */
[----:B------:R-:W-:Y:S01]  /*1f30*/  FADD R5, R5, R11 ;  /* 0x0000000b05057221 */ /* 0x000fe20000000000 */
[----:B------:R3:W-:Y:S02]  /*1f40*/  STG.E desc[UR10][R6.64], R11 ;  /* 0x0000000b06007986 */ /* 0x0007e4000c10190a */
[----:B------:R-:W0:Y:S01]  /*1f50*/  MUFU.EX2 R19, R20 ;  /* 0x0000001400137308 */ /* 0x000e220000000800 */
[----:B-1----:R-:W-:-:S04]  /*1f60*/  FMUL R8, R15, R8 ;  /* 0x000000080f087220 */ /* 0x002fc80000400000 */
[----:B------:R-:W-:Y:S01]  /*1f70*/  FADD R5, R5, R8 ;  /* 0x0000000805057221 */ /* 0x000fe20000000000 */
[----:B------:R3:W-:Y:S01]  /*1f80*/  STG.E desc[UR10][R6.64+0x4], R8 ;  /* 0x0000040806007986 */ /* 0x0007e2000c10190a */
[----:B--2---:R-:W-:-:S04]  /*1f90*/  FMUL R16, R16, R17 ;  /* 0x0000001110107220 */ /* 0x004fc80000400000 */
[----:B------:R-:W-:Y:S01]  /*1fa0*/  FADD R5, R5, R16 ;  /* 0x0000001005057221 */ /* 0x000fe20000000000 */
[----:B------:R3:W-:Y:S01]  /*1fb0*/  STG.E desc[UR10][R6.64+0x8], R16 ;  /* 0x0000081006007986 */ /* 0x0007e2000c10190a */
[----:B0-----:R-:W-:-:S04]  /*1fc0*/  FMUL R10, R10, R19 ;  /* 0x000000130a0a7220 */ /* 0x001fc80000400000 */
[----:B------:R-:W-:Y:S01]  /*1fd0*/  FADD R5, R5, R10 ;  /* 0x0000000a05057221 */ /* 0x000fe20000000000 */
[----:B------:R3:W-:Y:S06]  /*1fe0*/  STG.E desc[UR10][R6.64+0xc], R10 ;  /* 0x00000c0a06007986 */ /* 0x0007ec000c10190a */
.L_x_23:
[----:B------:R-:W-:Y:S05]  /*1ff0*/  BRA.U !UP1, `(.L_x_22) ;  /* 0x0000000109c07547 */ /* 0x000fea000b800000 */
[----:B------:R-:W-:Y:S02]  /*2000*/  UISETP.NE.AND UP0, UPT, UR6, 0x1, UPT ;  /* 0x000000010600788c */ /* 0x000fe4000bf05270 */
[----:B------:R-:W-:-:S04]  /*2010*/  ULOP3.LUT UR4, UR4, 0x1, URZ, 0xc0, !UPT ;  /* 0x0000000104047892 */ /* 0x000fc8000f8ec0ff */
[----:B------:R-:W-:-:S03]  /*2020*/  UISETP.NE.U32.AND UP1, UPT, UR4, 0x1, UPT ;  /* 0x000000010400788c */ /* 0x000fc6000bf25070 */
[----:B------:R-:W-:Y:S08]  /*2030*/  BRA.U !UP0, `(.L_x_24) ;  /* 0x0000000108707547 */ /* 0x000ff0000b800000 */
[----:B0123--:R-:W-:-:S05]  /*2040*/  IMAD.WIDE.U32 R6, R9, 0x4, R12 ;  /* 0x0000000409067825 */ /* 0x00ffca00078e000c */
[----:B------:R-:W2:Y:S04]  /*2050*/  LDG.E R11, desc[UR10][R6.64] ;  /* 0x0000000a060b7981 */ /* 0x000ea8000c1e1900 */
[----:B------:R-:W3:Y:S01]  /*2060*/  LDG.E R15, desc[UR10][R6.64+0x4] ;  /* 0x0000040a060f7981 */ /* 0x000ee2000c1e1900 */
[----:B------:R-:W-:Y:S01]  /*2070*/  HFMA2 R14, -RZ, RZ, 0.96630859375, -0.0022525787353515625 ;  /* 0x3bbb989dff0e7431 */ /* 0x000fe200000001ff */
[----:B------:R-:W-:Y:S02]  /*2080*/  MOV R17, 0x437c0000 ;  /* 0x437c000000117802 */ /* 0x000fe40000000f00 */
[----:B------:R-:W-:Y:S01]  /*2090*/  IADD3 R9, PT, PT, R9, 0x2, RZ ;  /* 0x0000000209097810 */ /* 0x000fe20007ffe0ff */
[--C-:B--2--5:R-:W-:Y:S01]  /*20a0*/  FADD R11, R11, -R0.reuse ;  /* 0x800000000b0b7221 */ /* 0x124fe20000000000 */
[----:B---3--:R-:W-:-:S03]  /*20b0*/  FADD R15, R15, -R0 ;  /* 0x800000000f0f7221 */ /* 0x008fc60000000000 */
[-C--:B------:R-:W-:Y:S01]  /*20c0*/  FFMA.SAT R8, R11, R14.reuse, 0.5 ;  /* 0x3f0000000b087423 */ /* 0x080fe2000000200e */
[----:B------:R-:W-:-:S03]  /*20d0*/  FFMA.SAT R14, R15, R14, 0.5 ;  /* 0x3f0000000f0e7423 */ /* 0x000fc6000000200e */
[-C--:B------:R-:W-:Y:S01]  /*20e0*/  FFMA.RM R8, R8, R17.reuse, 12582913 ;  /* 0x4b40000108087423 */ /* 0x080fe20000004011 */
[----:B------:R-:W-:-:S03]  /*20f0*/  FFMA.RM R14, R14, R17, 12582913 ;  /* 0x4b4000010e0e7423 */ /* 0x000fc60000004011 */
[C---:B------:R-:W-:Y:S01]  /*2100*/  FADD R10, R8.reuse, -12583039 ;  /* 0xcb40007f080a7421 */ /* 0x040fe20000000000 */
[----:B------:R-:W-:Y:S01]  /*2110*/  SHF.L.U32 R8, R8, 0x17, RZ ;  /* 0x0000001708087819 */ /* 0x000fe200000006ff */
[C---:B------:R-:W-:Y:S02]  /*2120*/  FADD R16, R14.reuse, -12583039 ;  /* 0xcb40007f0e107421 */ /* 0x040fe40000000000 */
[----:B------:R-:W-:Y:S01]  /*2130*/  FFMA R10, R11, 1.4426950216293334961, -R10 ;  /* 0x3fb8aa3b0b0a7823 */ /* 0x000fe2000000080a */
[----:B------:R-:W-:Y:S01]  /*2140*/  SHF.L.U32 R14, R14, 0x17, RZ ;  /* 0x000000170e0e7819 */ /* 0x000fe200000006ff */
[----:B------:R-:W-:Y:S02]  /*2150*/  FFMA R16, R15, 1.4426950216293334961, -R16 ;  /* 0x3fb8aa3b0f107823 */ /* 0x000fe40000000810 */
[----:B------:R-:W-:Y:S02]  /*2160*/  FFMA R10, R11, 1.925963033500011079e-08, R10 ;  /* 0x32a570600b0a7823 */ /* 0x000fe4000000000a */
[----:B------:R-:W-:-:S02]  /*2170*/  FFMA R16, R15, 1.925963033500011079e-08, R16 ;  /* 0x32a570600f107823 */ /* 0x000fc40000000010 */
[----:B------:R-:W0:Y:S08]  /*2180*/  MUFU.EX2 R11, R10 ;  /* 0x0000000a000b7308 */ /* 0x000e300000000800 */
[----:B------:R-:W1:Y:S01]  /*2190*/  MUFU.EX2 R15, R16 ;  /* 0x00000010000f7308 */ /* 0x000e620000000800 */
[----:B0-----:R-:W-:-:S04]  /*21a0*/  FMUL R8, R8, R11 ;  /* 0x0000000b08087220 */ /* 0x001fc80000400000 */
[----:B------:R-:W-:Y:S01]  /*21b0*/  FADD R5, R5, R8 ;  /* 0x0000000805057221 */ /* 0x000fe20000000000 */
[----:B------:R4:W-:Y:S01]  /*21c0*/  STG.E desc[UR10][R6.64], R8 ;  /* 0x0000000806007986 */ /* 0x0009e2000c10190a */
[----:B-1----:R-:W-:-:S04]  /*21d0*/  FMUL R14, R14, R15 ;  /* 0x0000000f0e0e7220 */ /* 0x002fc80000400000 */
[----:B------:R-:W-:Y:S01]  /*21e0*/  FADD R5, R5, R14 ;  /* 0x0000000e05057221 */ /* 0x000fe20000000000 */
[----:B------:R4:W-:Y:S06]  /*21f0*/  STG.E desc[UR10][R6.64+0x4], R14 ;  /* 0x0000040e06007986 */ /* 0x0009ec000c10190a */
.L_x_24:
[----:B------:R-:W-:Y:S05]  /*2200*/  BRA.U UP1, `(.L_x_22) ;  /* 0x00000001013c7547 */ /* 0x000fea000b800000 */
[----:B01234-:R-:W-:-:S05]  /*2210*/  IMAD.WIDE.U32 R6, R9, 0x4, R12 ;  /* 0x0000000409067825 */ /* 0x01ffca00078e000c */
[----:B------:R-:W2:Y:S01]  /*2220*/  LDG.E R9, desc[UR10][R6.64] ;  /* 0x0000000a06097981 */ /* 0x000ea2000c1e1900 */
[----:B------:R-:W-:Y:S01]  /*2230*/  HFMA2 R8, -RZ, RZ, 0.96630859375, -0.0022525787353515625 ;  /* 0x3bbb989dff087431 */ /* 0x000fe200000001ff */
[----:B------:R-:W-:Y:S01]  /*2240*/  MOV R11, 0x437c0000 ;  /* 0x437c0000000b7802 */ /* 0x000fe20000000f00 */
[----:B--2--5:R-:W-:-:S04]  /*2250*/  FADD R9, R9, -R0 ;  /* 0x8000000009097221 */ /* 0x024fc80000000000 */
[----:B------:R-:W-:-:S04]  /*2260*/  FFMA.SAT R0, R9, R8, 0.5 ;  /* 0x3f00000009007423 */ /* 0x000fc80000002008 */
[----:B------:R-:W-:-:S04]  /*2270*/  FFMA.RM R0, R0, R11, 12582913 ;  /* 0x4b40000100007423 */ /* 0x000fc8000000400b */
[C---:B------:R-:W-:Y:S01]  /*2280*/  FADD R8, R0.reuse, -12583039 ;  /* 0xcb40007f00087421 */ /* 0x040fe20000000000 */
[----:B------:R-:W-:-:S03]  /*2290*/  SHF.L.U32 R0, R0, 0x17, RZ ;  /* 0x0000001700007819 */ /* 0x000fc600000006ff */
[----:B------:R-:W-:-:S04]  /*22a0*/  FFMA R8, R9, 1.4426950216293334961, -R8 ;  /* 0x3fb8aa3b09087823 */ /* 0x000fc80000000808 */
[----:B------:R-:W-:-:S04]  /*22b0*/  FFMA R8, R9, 1.925963033500011079e-08, R8 ;  /* 0x32a5706009087823 */ /* 0x000fc80000000008 */
[----:B------:R-:W0:Y:S02]  /*22c0*/  MUFU.EX2 R9, R8 ;  /* 0x0000000800097308 */ /* 0x000e240000000800 */
[----:B0-----:R-:W-:-:S04]  /*22d0*/  FMUL R0, R0, R9 ;  /* 0x0000000900007220 */ /* 0x001fc80000400000 */
[----:B------:R-:W-:Y:S01]  /*22e0*/  FADD R5, R5, R0 ;  /* 0x0000000005057221 */ /* 0x000fe20000000000 */
[----:B------:R0:W-:Y:S06]  /*22f0*/  STG.E desc[UR10][R6.64], R0 ;  /* 0x0000000006007986 */ /* 0x0001ec000c10190a */
.L_x_22:
[----:B------:R-:W1:Y:S01]  /*2300*/  LDCU UR4, c[0x0][0x3b0] ;  /* 0x00007600ff0477ac */ /* 0x000e620008000800 */
[----:B------:R-:W-:Y:S01]  /*2310*/  MOV R9, RZ ;  /* 0x000000ff00097202 */ /* 0x000fe20000000f00 */
[----:B------:R-:W-:Y:S02]  /*2320*/  UISETP.GE.U32.AND UP0, UPT, UR8, 0xf, UPT ;  /* 0x0000000f0800788c */ /* 0x000fe4000bf06070 */
[----:B-1----:R-:W-:-:S07]  /*2330*/  ULOP3.LUT UR7, UR4, 0xf, URZ, 0xc0, !UPT ;  /* 0x0000000f04077892 */ /* 0x002fce000f8ec0ff */
[----:B------:R-:W-:Y:S05]  /*2340*/  BRA.U !UP0, `(.L_x_25) ;  /* 0x0000000d08f87547 */ /* 0x000fea000b800000 */
[----:B------:R-:W-:Y:S01]  /*2350*/  ULOP3.LUT UR4, UR4, 0x7ffffff0, URZ, 0xc0, !UPT ;  /* 0x7ffffff004047892 */ /* 0x000fe2000f8ec0ff */
[----:B---34-:R-:W-:-:S05]  /*2360*/  HFMA2 R8, -RZ, RZ, 0, 0 ;  /* 0x00000000ff087431 */ /* 0x018fca00000001ff */
[----:B------:R-:W-:-:S07]  /*2370*/  MOV R9, UR4 ;  /* 0x0000000400097c02 */ /* 0x000fce0008000f00 */
.L_x_58:
[----:B0-2---:R-:W-:-:S05]  /*2380*/  IMAD.WIDE.U32 R6, R8, 0x4, R12 ;  /* 0x0000000408067825 */ /* 0x005fca00078e000c */
[----:B-----5:R-:W2:Y:S01]  /*2390*/  LDG.E R0, desc[UR10][R6.64] ;  /* 0x0000000a06007981 */ /* 0x020ea2000c1e1900 */
[----:B------:R-:W0:Y:S01]  /*23a0*/  MUFU.RCP R10, R5 ;  /* 0x00000005000a7308 */ /* 0x000e220000001000 */
[----:B------:R-:W-:Y:S01]  /*23b0*/  BSSY.RECONVERGENT B2, `(.L_x_26) ;  /* 0x000000b000027945 */ /* 0x000fe20003800200 */
[----:B0-----:R-:W-:-:S04]  /*23c0*/  FFMA R11, R10, -R5, 1 ;  /* 0x3f8000000a0b7423 */ /* 0x001fc80000000805 */
[----:B------:R-:W-:Y:S02]  /*23d0*/  FFMA R11, R10, R11, R10 ;  /* 0x0000000b0a0b7223 */ /* 0x000fe4000000000a */
[----:B--2---:R-:W0:Y:S02]  /*23e0*/  FCHK P0, R0, R5 ;  /* 0x0000000500007302 */ /* 0x004e240000000000 */
[----:B------:R-:W-:-:S04]  /*23f0*/  FFMA R10, R0, R11, RZ ;  /* 0x0000000b000a7223 */ /* 0x000fc800000000ff */
[----:B------:R-:W-:-:S04]  /*2400*/  FFMA R14, R10, -R5, R0 ;  /* 0x800000050a0e7223 */ /* 0x000fc80000000000 */
[----:B------:R-:W-:Y:S01]  /*2410*/  FFMA R11, R11, R14, R10 ;  /* 0x0000000e0b0b7223 */ /* 0x000fe2000000000a */
[----:B0-----:R-:W-:Y:S06]  /*2420*/  @!P0 BRA `(.L_x_27) ;  /* 0x00000000000c8947 */ /* 0x001fec0003800000 */
[----:B------:R-:W-:-:S07]  /*2430*/  MOV R10, 0x2450 ;  /* 0x00002450000a7802 */ /* 0x000fce0000000f00 */
[----:B------:R-:W-:Y:S05]  /*2440*/  CALL.REL.NOINC `($__internal_2_$__cuda_sm3x_div_rn_noftz_f32_slowpath) ;  /* 0x0000002800707944 */ /* 0x000fea0003c00000 */
[----:B------:R-:W-:-:S07]  /*2450*/  MOV R11, R15 ;  /* 0x0000000f000b7202 */ /* 0x000fce0000000f00 */
.L_x_27:
[----:B------:R-:W-:Y:S05]  /*2460*/  BSYNC.RECONVERGENT B2 ;  /* 0x0000000000027941 */ /* 0x000fea0003800200 */
.L_x_26:
[----:B------:R-:W2:Y:S01]  /*2470*/  LDG.E R17, desc[UR10][R6.64+0x4] ;  /* 0x0000040a06117981 */ /* 0x000ea2000c1e1900 */
[----:B------:R-:W0:Y:S01]  /*2480*/  MUFU.RCP R0, R5 ;  /* 0x0000000500007308 */ /* 0x000e220000001000 */
[----:B------:R-:W-:Y:S02]  /*2490*/  BSSY.RECONVERGENT B2, `(.L_x_28) ;  /* 0x000000c000027945 */ /* 0x000fe40003800200 */
[----:B------:R1:W-:Y:S01]  /*24a0*/  STG.E desc[UR10][R6.64], R11 ;  /* 0x0000000b06007986 */ /* 0x0003e2000c10190a */
[----:B0-----:R-:W-:-:S04]  /*24b0*/  FFMA R15, R0, -R5, 1 ;  /* 0x3f800000000f7423 */ /* 0x001fc80000000805 */
[----:B------:R-:W-:Y:S01]  /*24c0*/  FFMA R0, R0, R15, R0 ;  /* 0x0000000f00007223 */ /* 0x000fe20000000000 */
[----:B--2---:R-:W0:Y:S03]  /*24d0*/  FCHK P0, R17, R5 ;  /* 0x0000000511007302 */ /* 0x004e260000000000 */
[----:B------:R-:W-:-:S04]  /*24e0*/  FFMA R10, R0, R17, RZ ;  /* 0x00000011000a7223 */ /* 0x000fc800000000ff */
[----:B------:R-:W-:-:S04]  /*24f0*/  FFMA R15, R10, -R5, R17 ;  /* 0x800000050a0f7223 */ /* 0x000fc80000000011 */
[----:B------:R-:W-:Y:S01]  /*2500*/  FFMA R15, R0, R15, R10 ;  /* 0x0000000f000f7223 */ /* 0x000fe2000000000a */
[----:B01----:R-:W-:Y:S06]  /*2510*/  @!P0 BRA `(.L_x_29) ;  /* 0x00000000000c8947 */ /* 0x003fec0003800000 */
[----:B------:R-:W-:Y:S02]  /*2520*/  MOV R0, R17 ;  /* 0x0000001100007202 */ /* 0x000fe40000000f00 */
[----:B------:R-:W-:-:S07]  /*2530*/  MOV R10, 0x2550 ;  /* 0x00002550000a7802 */ /* 0x000fce0000000f00 */
[----:B------:R-:W-:Y:S05]  /*2540*/  CALL.REL.NOINC `($__internal_2_$__cuda_sm3x_div_rn_noftz_f32_slowpath) ;  /* 0x0000002800307944 */ /* 0x000fea0003c00000 */
.L_x_29:
[----:B------:R-:W-:Y:S05]  /*2550*/  BSYNC.RECONVERGENT B2 ;  /* 0x0000000000027941 */ /* 0x000fea0003800200 */
.L_x_28:
        /* <DEDUP_REMOVED lines=14> */
[----:B------:R-:W-:-:S07]  /*2640*/  MOV R11, R15 ;  /* 0x0000000f000b7202 */ /* 0x000fce0000000f00 */
.L_x_31:
[----:B------:R-:W-:Y:S05]  /*2650*/  BSYNC.RECONVERGENT B2 ;  /* 0x0000000000027941 */ /* 0x000fea0003800200 */
.L_x_30:
        /* <DEDUP_REMOVED lines=14> */
.L_x_33:
[----:B------:R-:W-:Y:S05]  /*2740*/  BSYNC.RECONVERGENT B2 ;  /* 0x0000000000027941 */ /* 0x000fea0003800200 */
.L_x_32:
        /* <DEDUP_REMOVED lines=15> */
.L_x_35:
[----:B------:R-:W-:Y:S05]  /*2840*/  BSYNC.RECONVERGENT B2 ;  /* 0x0000000000027941 */ /* 0x000fea0003800200 */
.L_x_34:
        /* <DEDUP_REMOVED lines=14> */
.L_x_37:
[----:B------:R-:W-:Y:S05]  /*2930*/  BSYNC.RECONVERGENT B2 ;  /* 0x0000000000027941 */ /* 0x000fea0003800200 */
.L_x_36:
        /* <DEDUP_REMOVED lines=15> */
.L_x_39:
[----:B------:R-:W-:Y:S05]  /*2a30*/  BSYNC.RECONVERGENT B2 ;  /* 0x0000000000027941 */ /* 0x000fea0003800200 */
.L_x_38:
        /* <DEDUP_REMOVED lines=14> */
.L_x_41:
[----:B------:R-:W-:Y:S05]  /*2b20*/  BSYNC.RECONVERGENT B2 ;  /* 0x0000000000027941 */ /* 0x000fea0003800200 */
.L_x_40:
        /* <DEDUP_REMOVED lines=15> */
.L_x_43:
[----:B------:R-:W-:Y:S05]  /*2c20*/  BSYNC.RECONVERGENT B2 ;  /* 0x0000000000027941 */ /* 0x000fea0003800200 */
.L_x_42:
        /* <DEDUP_REMOVED lines=14> */
.L_x_45:
[----:B------:R-:W-:Y:S05]  /*2d10*/  BSYNC.RECONVERGENT B2 ;  /* 0x0000000000027941 */ /* 0x000fea0003800200 */
.L_x_44:
        /* <DEDUP_REMOVED lines=15> */
.L_x_47:
[----:B------:R-:W-:Y:S05]  /*2e10*/  BSYNC.RECONVERGENT B2 ;  /* 0x0000000000027941 */ /* 0x000fea0003800200 */
.L_x_46:
        /* <DEDUP_REMOVED lines=14> */
.L_x_49:
[----:B------:R-:W-:Y:S05]  /*2f00*/  BSYNC.RECONVERGENT B2 ;  /* 0x0000000000027941 */ /* 0x000fea0003800200 */
.L_x_48:
        /* <DEDUP_REMOVED lines=15> */
.L_x_51:
[----:B------:R-:W-:Y:S05]  /*3000*/  BSYNC.RECONVERGENT B2 ;  /* 0x0000000000027941 */ /* 0x000fea0003800200 */
.L_x_50:
        /* <DEDUP_REMOVED lines=14> */
.L_x_53:
[----:B------:R-:W-:Y:S05]  /*30f0*/  BSYNC.RECONVERGENT B2 ;  /* 0x0000000000027941 */ /* 0x000fea0003800200 */
.L_x_52:
        /* <DEDUP_REMOVED lines=15> */
.L_x_55:
[----:B------:R-:W-:Y:S05]  /*31f0*/  BSYNC.RECONVERGENT B2 ;  /* 0x0000000000027941 */ /* 0x000fea0003800200 */
.L_x_54:
        /* <DEDUP_REMOVED lines=14> */
.L_x_57:
[----:B------:R-:W-:Y:S05]  /*32e0*/  BSYNC.RECONVERGENT B2 ;  /* 0x0000000000027941 */ /* 0x000fea0003800200 */
.L_x_56:
[----:B------:R1:W-:Y:S01]  /*32f0*/  STG.E desc[UR10][R6.64+0x3c], R15 ;  /* 0x00003c0f06007986 */ /* 0x0003e2000c10190a */
[----:B------:R-:W-:-:S04]  /*3300*/  IADD3 R8, PT, PT, R8, 0x10, RZ ;  /* 0x0000001008087810 */ /* 0x000fc80007ffe0ff */
[----:B------:R-:W-:-:S13]  /*3310*/  ISETP.NE.AND P0, PT, R8, R9, PT ;  /* 0x000000090800720c */ /* 0x000fda0003f05270 */
[----:B-1----:R-:W-:Y:S05]  /*3320*/  @P0 BRA `(.L_x_58) ;  /* 0xfffffff000140947 */ /* 0x002fea000383ffff */
.L_x_25:
[----:B------:R-:W-:-:S09]  /*3330*/  UISETP.NE.AND UP0, UPT, UR7, URZ, UPT ;  /* 0x000000ff0700728c */ /* 0x000fd2000bf05270 */
[----:B------:R-:W-:Y:S05]  /*3340*/  BRA.U !UP0, `(.L_x_59) ;  /* 0x0000000d08787547 */ /* 0x000fea000b800000 */
[----:B------:R-:W-:-:S09]  /*3350*/  UISETP.GE.U32.AND UP0, UPT, UR7, 0x8, UPT ;  /* 0x000000080700788c */ /* 0x000fd2000bf06070 */
[----:B------:R-:W-:Y:S05]  /*3360*/  BRA.U !UP0, `(.L_x_60) ;  /* 0x0000000508f87547 */ /* 0x000fea000b800000 */
[----:B0-234-:R-:W-:-:S05]  /*3370*/  IMAD.WIDE.U32 R6, R9, 0x4, R12 ;  /* 0x0000000409067825 */ /* 0x01dfca00078e000c */
[----:B------:R-:W2:Y:S01]  /*3380*/  LDG.E R15, desc[UR10][R6.64] ;  /* 0x0000000a060f7981 */ /* 0x000ea2000c1e1900 */
[----:B-----5:R-:W0:Y:S01]  /*3390*/  MUFU.RCP R0, R5 ;  /* 0x0000000500007308 */ /* 0x020e220000001000 */
        /* <DEDUP_REMOVED lines=8> */
[----:B------:R-:W-:Y:S02]  /*3420*/  MOV R0, R15 ;  /* 0x0000000f00007202 */ /* 0x000fe40000000f00 */
[----:B------:R-:W-:-:S07]  /*3430*/  MOV R10, 0x3450 ;  /* 0x00003450000a7802 */ /* 0x000fce0000000f00 */
[----:B------:R-:W-:Y:S05]  /*3440*/  CALL.REL.NOINC `($__internal_2_$__cuda_sm3x_div_rn_noftz_f32_slowpath) ;  /* 0x0000001800707944 */ /* 0x000fea0003c00000 */
[----:B------:R-:W-:-:S07]  /*3450*/  MOV R11, R15 ;  /* 0x0000000f000b7202 */ /* 0x000fce0000000f00 */
.L_x_62:
[----:B------:R-:W-:Y:S05]  /*3460*/  BSYNC.RECONVERGENT B2 ;  /* 0x0000000000027941 */ /* 0x000fea0003800200 */
.L_x_61:
        /* <DEDUP_REMOVED lines=14> */
.L_x_64:
[----:B------:R-:W-:Y:S05]  /*3550*/  BSYNC.RECONVERGENT B2 ;  /* 0x0000000000027941 */ /* 0x000fea0003800200 */
.L_x_63:
        /* <DEDUP_REMOVED lines=15> */
.L_x_66:
[----:B------:R-:W-:Y:S05]  /*3650*/  BSYNC.RECONVERGENT B2 ;  /* 0x0000000000027941 */ /* 0x000fea0003800200 */
.L_x_65:
        /* <DEDUP_REMOVED lines=14> */
.L_x_68:
[----:B------:R-:W-:Y:S05]  /*3740*/  BSYNC.RECONVERGENT B2 ;  /* 0x0000000000027941 */ /* 0x000fea0003800200 */
.L_x_67:
        /* <DEDUP_REMOVED lines=15> */
.L_x_70:
[----:B------:R-:W-:Y:S05]  /*3840*/  BSYNC.RECONVERGENT B2 ;  /* 0x0000000000027941 */ /* 0x000fea0003800200 */
.L_x_69:
        /* <DEDUP_REMOVED lines=14> */
.L_x_72:
[----:B------:R-:W-:Y:S05]  /*3930*/  BSYNC.RECONVERGENT B2 ;  /* 0x0000000000027941 */ /* 0x000fea0003800200 */
.L_x_71:
        /* <DEDUP_REMOVED lines=15> */
.L_x_74:
[----:B------:R-:W-:Y:S05]  /*3a30*/  BSYNC.RECONVERGENT B2 ;  /* 0x0000000000027941 */ /* 0x000fea0003800200 */
.L_x_73:
        /* <DEDUP_REMOVED lines=14> */
.L_x_76:
[----:B------:R-:W-:Y:S05]  /*3b20*/  BSYNC.RECONVERGENT B2 ;  /* 0x0000000000027941 */ /* 0x000fea0003800200 */
.L_x_75:
[----:B------:R1:W-:Y:S01]  /*3b30*/  STG.E desc[UR10][R6.64+0x1c], R15 ;  /* 0x00001c0f06007986 */ /* 0x0003e2000c10190a */
[----:B------:R-:W-:-:S07]  /*3b40*/  IADD3 R9, PT, PT, R9, 0x8, RZ ;  /* 0x0000000809097810 */ /* 0x000fce0007ffe0ff */
.L_x_60:
[----:B------:R-:W-:-:S09]  /*3b50*/  UISETP.NE.AND UP0, UPT, UR9, URZ, UPT ;  /* 0x000000ff0900728c */ /* 0x000fd2000bf05270 */
[----:B------:R-:W-:Y:S05]  /*3b60*/  BRA.U !UP0, `(.L_x_59) ;  /* 0x0000000508707547 */ /* 0x000fea000b800000 */
[----:B------:R-:W0:Y:S01]  /*3b70*/  LDCU UR4, c[0x0][0x3b0] ;  /* 0x00007600ff0477ac */ /* 0x000e220008000800 */
[----:B------:R-:W-:Y:S02]  /*3b80*/  UISETP.GE.U32.AND UP0, UPT, UR9, 0x4, UPT ;  /* 0x000000040900788c */ /* 0x000fe4000bf06070 */
[----:B0-----:R-:W-:-:S07]  /*3b90*/  ULOP3.LUT UR6, UR4, 0x3, URZ, 0xc0, !UPT ;  /* 0x0000000304067892 */ /* 0x001fce000f8ec0ff */
[----:B------:R-:W-:Y:S05]  /*3ba0*/  BRA.U !UP0, `(.L_x_77) ;  /* 0x0000000508007547 */ /* 0x000fea000b800000 */
[----:B-1234-:R-:W-:-:S05]  /*3bb0*/  IMAD.WIDE.U32 R6, R9, 0x4, R12 ;  /* 0x0000000409067825 */ /* 0x01efca00078e000c */
        /* <DEDUP_REMOVED lines=14> */
.L_x_79:
[----:B------:R-:W-:Y:S05]  /*3ca0*/  BSYNC.RECONVERGENT B2 ;  /* 0x0000000000027941 */ /* 0x000fea0003800200 */
.L_x_78:
        /* <DEDUP_REMOVED lines=14> */
.L_x_81:
[----:B------:R-:W-:Y:S05]  /*3d90*/  BSYNC.RECONVERGENT B2 ;  /* 0x0000000000027941 */ /* 0x000fea0003800200 */
.L_x_80:
        /* <DEDUP_REMOVED lines=15> */
.L_x_83:
[----:B------:R-:W-:Y:S05]  /*3e90*/  BSYNC.RECONVERGENT B2 ;  /* 0x0000000000027941 */ /* 0x000fea0003800200 */
.L_x_82:
        /* <DEDUP_REMOVED lines=14> */
.L_x_85:
[----:B------:R-:W-:Y:S05]  /*3f80*/  BSYNC.RECONVERGENT B2 ;  /* 0x0000000000027941 */ /* 0x000fea0003800200 */
.L_x_84:
[----:B------:R0:W-:Y:S01]  /*3f90*/  STG.E desc[UR10][R6.64+0xc], R15 ;  /* 0x00000c0f06007986 */ /* 0x0001e2000c10190a */
[----:B------:R-:W-:-:S07]  /*3fa0*/  IADD3 R9, PT, PT, R9, 0x4, RZ ;  /* 0x0000000409097810 */ /* 0x000fce0007ffe0ff */
.L_x_77:
[----:B------:R-:W-:-:S09]  /*3fb0*/  UISETP.NE.AND UP0, UPT, UR6, URZ, UPT ;  /* 0x000000ff0600728c */ /* 0x000fd2000bf05270 */
[----:B------:R-:W-:Y:S05]  /*3fc0*/  BRA.U !UP0, `(.L_x_59) ;  /* 0x0000000108587547 */ /* 0x000fea000b800000 */
[----:B------:R-:W-:-:S05]  /*3fd0*/  UMOV UR4, URZ ;  /* 0x000000ff00047c82 */ /* 0x000fca0008000000 */
.L_x_88:
[----:B01234-:R-:W-:-:S05]  /*3fe0*/  IMAD.WIDE.U32 R6, R9, 0x4, R12 ;  /* 0x0000000409067825 */ /* 0x01ffca00078e000c */
[----:B------:R-:W2:Y:S01]  /*3ff0*/  LDG.E R15, desc[UR10][R6.64] ;  /* 0x0000000a060f7981 */ /* 0x000ea2000c1e1900 */
[----:B-----5:R-:W0:Y:S01]  /*4000*/  MUFU.RCP R0, R5 ;  /* 0x0000000500007308 */ /* 0x020e220000001000 */
[----:B------:R-:W-:Y:S01]  /*4010*/  UIADD3 UR4, UPT, UPT, UR4, 0x1, URZ ;  /* 0x0000000104047890 */ /* 0x000fe2000fffe0ff */
[----:B------:R-:W-:Y:S03]  /*4020*/  BSSY.RECONVERGENT B2, `(.L_x_86) ;  /* 0x000000d000027945 */ /* 0x000fe60003800200 */
[----:B------:R-:W-:Y:S01]  /*4030*/  UISETP.NE.AND UP0, UPT, UR4, UR6, UPT ;  /* 0x000000060400728c */ /* 0x000fe2000bf05270 */
[----:B0-----:R-:W-:-:S04]  /*4040*/  FFMA R11, R0, -R5, 1 ;  /* 0x3f800000000b7423 */ /* 0x001fc80000000805 */
[----:B------:R-:W-:Y:S01]  /*4050*/  FFMA R0, R0, R11, R0 ;  /* 0x0000000b00007223 */ /* 0x000fe20000000000 */
[----:B--2---:R-:W0:Y:S03]  /*4060*/  FCHK P0, R15, R5 ;  /* 0x000000050f007302 */ /* 0x004e260000000000 */
        /* <DEDUP_REMOVED lines=8> */
.L_x_87:
[----:B------:R-:W-:Y:S05]  /*40f0*/  BSYNC.RECONVERGENT B2 ;  /* 0x0000000000027941 */ /* 0x000fea0003800200 */
.L_x_86:
[----:B------:R0:W-:Y:S01]  /*4100*/  STG.E desc[UR10][R6.64], R11 ;  /* 0x0000000b06007986 */ /* 0x0001e2000c10190a */
[----:B------:R-:W-:Y:S01]  /*4110*/  IADD3 R9, PT, PT, R9, 0x1, RZ ;  /* 0x0000000109097810 */ /* 0x000fe20007ffe0ff */
[----:B------:R-:W-:Y:S06]  /*4120*/  BRA.U UP0, `(.L_x_88) ;  /* 0xfffffffd00ac7547 */ /* 0x000fec000b83ffff */
.L_x_59:
[----:B------:R-:W1:Y:S02]  /*4130*/  LDC R5, c[0x0][0x3b4] ;  /* 0x0000ed00ff057b82 */ /* 0x000e640000000800 */
[----:B-1----:R-:W-:-:S13]  /*4140*/  ISETP.GE.AND P0, PT, R5, 0x1, PT ;  /* 0x000000010500780c */ /* 0x002fda0003f06270 */
[----:B------:R-:W-:Y:S05]  /*4150*/  @!P0 EXIT ;  /* 0x000000000000894d */ /* 0x000fea0003800000 */
[----:B------:R-:W0:Y:S01]  /*4160*/  LDCU.64 UR12, c[0x0][0x3a0] ;  /* 0x00007400ff0c77ac */ /* 0x000e220008000a00 */
[----:B------:R-:W1:Y:S01]  /*4170*/  LDCU UR4, c[0x0][0x3b0] ;  /* 0x00007600ff0477ac */ /* 0x000e620008000800 */
[----:B0----5:R-:W-:Y:S01]  /*4180*/  IADD3 R0, P1, PT, R2, UR12, RZ ;  /* 0x0000000c02007c10 */ /* 0x021fe2000ff3e0ff */
[----:B-1----:R-:W-:-:S03]  /*4190*/  IMAD R5, R5, UR4, RZ ;  /* 0x0000000405057c24 */ /* 0x002fc6000f8e02ff */
[----:B------:R-:W-:Y:S01]  /*41a0*/  IADD3 R0, P0, PT, R0, 0x10, RZ ;  /* 0x0000001000007810 */ /* 0x000fe20007f1e0ff */
[----:B------:R-:W-:Y:S01]  /*41b0*/  ULOP3.LUT UR12, UR4, 0x7ffffff8, URZ, 0xc0, !UPT ;  /* 0x7ffffff8040c7892 */ /* 0x000fe2000f8ec0ff */
[----:B------:R-:W-:Y:S02]  /*41c0*/  IMAD R5, R5, UR5, RZ ;  /* 0x0000000505057c24 */ /* 0x000fe4000f8e02ff */
[----:B------:R-:W-:Y:S01]  /*41d0*/  IADD3.X R18, PT, PT, RZ, UR13, R3, P0, P1 ;  /* 0x0000000dff127c10 */ /* 0x000fe200087e2403 */
[----:B------:R-:W-:Y:S01]  /*41e0*/  UIADD3 UR7, UPT, UPT, -UR12, URZ, URZ ;  /* 0x000000ff0c077290 */ /* 0x000fe2000fffe1ff */
[----:B------:R-:W-:-:S11]  /*41f0*/  UMOV UR4, URZ ;  /* 0x000000ff00047c82 */ /* 0x000fd60008000000 */
.L_x_93:
[----:B------:R-:W-:Y:S01]  /*4200*/  UISETP.GE.U32.AND UP0, UPT, UR8, 0x7, UPT ;  /* 0x000000070800788c */ /* 0x000fe2000bf06070 */
[----:B0---4-:R-:W-:Y:S01]  /*4210*/  HFMA2 R14, -RZ, RZ, 0, 0 ;  /* 0x00000000ff0e7431 */ /* 0x011fe200000001ff */
[----:B------:R-:W-:-:S07]  /*4220*/  MOV R3, RZ ;  /* 0x000000ff00037202 */ /* 0x000fce0000000f00 */
[----:B------:R-:W-:Y:S05]  /*4230*/  BRA.U !UP0, `(.L_x_89) ;  /* 0x0000000108c07547 */ /* 0x000fea000b800000 */
[----:B--2---:R-:W-:Y:S01]  /*4240*/  IADD3 R19, PT, PT, R5, UR4, RZ ;  /* 0x0000000405137c10 */ /* 0x004fe2000fffe0ff */
[----:B------:R-:W-:Y:S01]  /*4250*/  UMOV UR6, UR7 ;  /* 0x0000000700067c82 */ /* 0x000fe20008000000 */
[----:B------:R-:W-:Y:S02]  /*4260*/  MOV R14, RZ ;  /* 0x000000ff000e7202 */ /* 0x000fe40000000f00 */
[----:B---3--:R-:W-:Y:S02]  /*4270*/  MOV R6, R0 ;  /* 0x0000000000067202 */ /* 0x008fe40000000f00 */
[----:B------:R-:W-:-:S07]  /*4280*/  MOV R7, R18 ;  /* 0x0000001200077202 */ /* 0x000fce0000000f00 */
.L_x_90:
[----:B------:R-:W0:Y:S01]  /*4290*/  LDC.64 R8, c[0x0][0x390] ;  /* 0x0000e400ff087b82 */ /* 0x000e220000000a00 */
[----:B------:R-:W-:Y:S02]  /*42a0*/  MOV R2, R6 ;  /* 0x0000000600027202 */ /* 0x000fe40000000f00 */
[----:B------:R-:W-:-:S05]  /*42b0*/  MOV R3, R7 ;  /* 0x0000000700037202 */ /* 0x000fca0000000f00 */
[----:B------:R-:W2:Y:S01]  /*42c0*/  LDG.E R29, desc[UR10][R2.64+-0x10] ;  /* 0xfffff00a021d7981 */ /* 0x000ea2000c1e1900 */
[----:B------:R-:W1:Y:S03]  /*42d0*/  LDC R21, c[0x0][0x3b4] ;  /* 0x0000ed00ff157b82 */ /* 0x000e660000000800 */
[----:B------:R-:W3:Y:S04]  /*42e0*/  LDG.E R23, desc[UR10][R2.64+-0xc] ;  /* 0xfffff40a02177981 */ /* 0x000ee8000c1e1900 */
[----:B------:R-:W4:Y:S04]  /*42f0*/  LDG.E R25, desc[UR10][R2.64+-0x8] ;  /* 0xfffff80a02197981 */ /* 0x000f28000c1e1900 */
[----:B------:R-:W5:Y:S01]  /*4300*/  LDG.E R27, desc[UR10][R2.64+-0x4] ;  /* 0xfffffc0a021b7981 */ /* 0x000f62000c1e1900 */
[----:B0-----:R-:W-:-:S03]  /*4310*/  IMAD.WIDE R8, R19, 0x4, R8 ;  /* 0x0000000413087825 */ /* 0x001fc600078e0208 */
[----:B------:R-:W5:Y:S04]  /*4320*/  LDG.E R26, desc[UR10][R2.64] ;  /* 0x0000000a021a7981 */ /* 0x000f68000c1e1900 */
[----:B------:R1:W2:Y:S02]  /*4330*/  LDG.E.CONSTANT R15, desc[UR10][R8.64] ;  /* 0x0000000a080f7981 */ /* 0x0002a4000c1e9900 */
[----:B-1----:R-:W-:-:S05]  /*4340*/  IMAD.WIDE.U32 R8, R21, 0x4, R8 ;  /* 0x0000000415087825 */ /* 0x002fca00078e0008 */
[----:B------:R0:W3:Y:S01]  /*4350*/  LDG.E.CONSTANT R20, desc[UR10][R8.64] ;  /* 0x0000000a08147981 */ /* 0x0000e2000c1e9900 */
[----:B------:R-:W-:-:S05]  /*4360*/  IMAD.WIDE.U32 R16, R21, 0x4, R8 ;  /* 0x0000000415107825 */ /* 0x000fca00078e0008 */
[----:B------:R1:W4:Y:S01]  /*4370*/  LDG.E.CONSTANT R22, desc[UR10][R16.64] ;  /* 0x0000000a10167981 */ /* 0x000322000c1e9900 */
[----:B------:R-:W-:-:S04]  /*4380*/  IMAD.WIDE.U32 R10, R21, 0x4, R16 ;  /* 0x00000004150a7825 */ /* 0x000fc800078e0010 */
[C---:B------:R-:W-:Y:S02]  /*4390*/  IMAD.WIDE.U32 R6, R21.reuse, 0x4, R10 ;  /* 0x0000000415067825 */ /* 0x040fe400078e000a */
[----:B------:R-:W5:Y:S02]  /*43a0*/  LDG.E.CONSTANT R10, desc[UR10][R10.64] ;  /* 0x0000000a0a0a7981 */ /* 0x000f64000c1e9900 */
[----:B0-----:R-:W-:Y:S02]  /*43b0*/  IMAD.WIDE.U32 R8, R21, 0x4, R6 ;  /* 0x0000000415087825 */ /* 0x001fe400078e0006 */
[----:B------:R-:W5:Y:S04]  /*43c0*/  LDG.E.CONSTANT R7, desc[UR10][R6.64] ;  /* 0x0000000a06077981 */ /* 0x000f68000c1e9900 */
[----:B------:R-:W5:Y:S01]  /*43d0*/  LDG.E R11, desc[UR10][R2.64+0x8] ;  /* 0x0000080a020b7981 */ /* 0x000f62000c1e1900 */
[----:B--2---:R-:W-:Y:S01]  /*43e0*/  FFMA R24, R29, R15, R14 ;  /* 0x0000000f1d187223 */ /* 0x004fe2000000000e */
[----:B------:R-:W-:-:S02]  /*43f0*/  IMAD.WIDE.U32 R14, R21, 0x4, R8 ;  /* 0x00000004150e7825 */ /* 0x000fc400078e0008 */
[----:B------:R-:W2:Y:S04]  /*4400*/  LDG.E R29, desc[UR10][R2.64+0x4] ;  /* 0x0000040a021d7981 */ /* 0x000ea8000c1e1900 */
[----:B------:R-:W2:Y:S01]  /*4410*/  LDG.E.CONSTANT R8, desc[UR10][R8.64] ;  /* 0x0000000a08087981 */ /* 0x000ea2000c1e9900 */
[----:B-1----:R-:W-:-:S03]  /*4420*/  IMAD.WIDE.U32 R16, R21, 0x4, R14 ;  /* 0x0000000415107825 */ /* 0x002fc600078e000e */
[----:B------:R-:W2:Y:S04]  /*4430*/  LDG.E.CONSTANT R28, desc[UR10][R14.64] ;  /* 0x0000000a0e1c7981 */ /* 0x000ea8000c1e9900 */
[----:B------:R-:W2:Y:S04]  /*4440*/  LDG.E.CONSTANT R17, desc[UR10][R16.64] ;  /* 0x0000000a10117981 */ /* 0x000ea8000c1e9900 */
[----:B------:R-:W2:Y:S01]  /*4450*/  LDG.E R14, desc[UR10][R2.64+0xc] ;  /* 0x00000c0a020e7981 */ /* 0x000ea2000c1e1900 */
[----:B---3--:R-:W-:-:S04]  /*4460*/  FFMA R20, R23, R20, R24 ;  /* 0x0000001417147223 */ /* 0x008fc80000000018 */
[----:B----4-:R-:W-:Y:S01]  /*4470*/  FFMA R20, R25, R22, R20 ;  /* 0x0000001619147223 */ /* 0x010fe20000000014 */
[----:B------:R-:W-:-:S03]  /*4480*/  UIADD3 UR6, UPT, UPT, UR6, 0x8, URZ ;  /* 0x0000000806067890 */ /* 0x000fc6000fffe0ff */
[----:B-----5:R-:W-:Y:S01]  /*4490*/  FFMA R27, R27, R10, R20 ;  /* 0x0000000a1b1b7223 */ /* 0x020fe20000000014 */
[----:B------:R-:W-:-:S03]  /*44a0*/  UISETP.NE.AND UP0, UPT, UR6, URZ, UPT ;  /* 0x000000ff0600728c */ /* 0x000fc6000bf05270 */
[----:B------:R-:W-:Y:S01]  /*44b0*/  FFMA R26, R26, R7, R27 ;  /* 0x000000071a1a7223 */ /* 0x000fe2000000001b */
[----:B------:R-:W-:Y:S02]  /*44c0*/  IADD3 R6, P0, PT, R2, 0x20, RZ ;  /* 0x0000002002067810 */ /* 0x000fe40007f1e0ff */
[----:B------:R-:W-:Y:S02]  /*44d0*/  LEA R19, R21, R19, 0x3 ;  /* 0x0000001315137211 */ /* 0x000fe400078e18ff */
[----:B------:R-:W-:Y:S01]  /*44e0*/  IADD3.X R7, PT, PT, RZ, R3, RZ, P0, !PT ;  /* 0x00000003ff077210 */ /* 0x000fe200007fe4ff */
[----:B--2---:R-:W-:-:S04]  /*44f0*/  FFMA R8, R29, R8, R26 ;  /* 0x000000081d087223 */ /* 0x004fc8000000001a */
[----:B------:R-:W-:-:S04]  /*4500*/  FFMA R11, R11, R28, R8 ;  /* 0x0000001c0b0b7223 */ /* 0x000fc80000000008 */
[----:B------:R-:W-:Y:S01]  /*4510*/  FFMA R14, R14, R17, R11 ;  /* 0x000000110e0e7223 */ /* 0x000fe2000000000b */
[----:B------:R-:W-:Y:S06]  /*4520*/  BRA.U UP0, `(.L_x_90) ;  /* 0xfffffffd00587547 */ /* 0x000fec000b83ffff */
[----:B------:R-:W-:-:S07]  /*4530*/  MOV R3, UR12 ;  /* 0x0000000c00037c02 */ /* 0x000fce0008000f00 */
.L_x_89:
[----:B------:R-:W-:-:S09]  /*4540*/  UISETP.NE.AND UP0, UPT, UR9, URZ, UPT ;  /* 0x000000ff0900728c */ /* 0x000fd2000bf05270 */
[----:B------:R-:W-:Y:S05]  /*4550*/  BRA.U !UP0, `(.L_x_91) ;  /* 0x0000000108d87547 */ /* 0x000fea000b800000 */
[----:B------:R-:W2:Y:S01]  /*4560*/  LDC R2, c[0x0][0x3b0] ;  /* 0x0000ec00ff027b82 */ /* 0x000ea20000000800 */
[----:B------:R-:W-:-:S04]  /*4570*/  UIADD3 UR6, UPT, UPT, UR9, -0x1, URZ ;  /* 0xffffffff09067890 */ /* 0x000fc8000fffe0ff */
[----:B------:R-:W-:Y:S01]  /*4580*/  UISETP.GE.U32.AND UP0, UPT, UR6, 0x3, UPT ;  /* 0x000000030600788c */ /* 0x000fe2000bf06070 */
[----:B--2---:R-:W-:-:S08]  /*4590*/  LOP3.LUT P0, R19, R2, 0x3, RZ, 0xc0, !PT ;  /* 0x0000000302137812 */ /* 0x004fd0000780c0ff */
[----:B------:R-:W-:Y:S05]  /*45a0*/  BRA.U !UP0, `(.L_x_92) ;  /* 0x0000000108587547 */ /* 0x000fea000b800000 */
[----:B---3--:R-:W0:Y:S08]  /*45b0*/  LDC.64 R6, c[0x0][0x3b0] ;  /* 0x0000ec00ff067b82 */ /* 0x008e300000000a00 */
[----:B------:R-:W1:Y:S01]  /*45c0*/  LDC.64 R20, c[0x0][0x390] ;  /* 0x0000e400ff147b82 */ /* 0x000e620000000a00 */
[----:B0-----:R-:W-:-:S04]  /*45d0*/  IMAD R6, R6, UR5, R3 ;  /* 0x0000000506067c24 */ /* 0x001fc8000f8e0203 */
[----:B------:R-:W-:-:S04]  /*45e0*/  IMAD R9, R6, R7, UR4 ;  /* 0x0000000406097e24 */ /* 0x000fc8000f8e0207 */
[----:B-1----:R-:W-:-:S04]  /*45f0*/  IMAD.WIDE R20, R9, 0x4, R20 ;  /* 0x0000000409147825 */ /* 0x002fc800078e0214 */
[----:B------:R-:W-:-:S04]  /*4600*/  IMAD.WIDE.U32 R8, R3, 0x4, R12 ;  /* 0x0000000403087825 */ /* 0x000fc800078e000c */
[C---:B------:R-:W-:Y:S01]  /*4610*/  IMAD.WIDE.U32 R10, R7.reuse, 0x4, R20 ;  /* 0x00000004070a7825 */ /* 0x040fe200078e0014 */
[----:B------:R-:W2:Y:S04]  /*4620*/  LDG.E R15, desc[UR10][R8.64] ;  /* 0x0000000a080f7981 */ /* 0x000ea8000c1e1900 */
[----:B------:R-:W2:Y:S01]  /*4630*/  LDG.E.CONSTANT R20, desc[UR10][R20.64] ;  /* 0x0000000a14147981 */ /* 0x000ea2000c1e9900 */
[----:B------:R-:W-:-:S03]  /*4640*/  IMAD.WIDE.U32 R16, R7, 0x4, R10 ;  /* 0x0000000407107825 */ /* 0x000fc600078e000a */
[----:B------:R-:W3:Y:S04]  /*4650*/  LDG.E.CONSTANT R10, desc[UR10][R10.64] ;  /* 0x0000000a0a0a7981 */ /* 0x000ee8000c1e9900 */
[----:B------:R-:W3:Y:S01]  /*4660*/  LDG.E R22, desc[UR10][R8.64+0x4] ;  /* 0x0000040a08167981 */ /* 0x000ee2000c1e1900 */
[----:B------:R-:W-:-:S03]  /*4670*/  IMAD.WIDE.U32 R6, R7, 0x4, R16 ;  /* 0x0000000407067825 */ /* 0x000fc600078e0010 */
[----:B------:R-:W4:Y:S04]  /*4680*/  LDG.E.CONSTANT R23, desc[UR10][R16.64] ;  /* 0x0000000a10177981 */ /* 0x000f28000c1e9900 */
[----:B------:R-:W4:Y:S04]  /*4690*/  LDG.E R24, desc[UR10][R8.64+0x8] ;  /* 0x0000080a08187981 */ /* 0x000f28000c1e1900 */
[----:B------:R-:W5:Y:S04]  /*46a0*/  LDG.E R26, desc[UR10][R8.64+0xc] ;  /* 0x00000c0a081a7981 */ /* 0x000f68000c1e1900 */
[----:B------:R-:W5:Y:S01]  /*46b0*/  LDG.E.CONSTANT R6, desc[UR10][R6.64] ;  /* 0x0000000a06067981 */ /* 0x000f62000c1e9900 */
[----:B------:R-:W-:Y:S01]  /*46c0*/  IADD3 R3, PT, PT, R3, 0x4, RZ ;  /* 0x0000000403037810 */ /* 0x000fe20007ffe0ff */
[----:B--2---:R-:W-:-:S04]  /*46d0*/  FFMA R15, R15, R20, R14 ;  /* 0x000000140f0f7223 */ /* 0x004fc8000000000e */
[----:B---3--:R-:W-:-:S04]  /*46e0*/  FFMA R15, R22, R10, R15 ;  /* 0x0000000a160f7223 */ /* 0x008fc8000000000f */
[----:B----4-:R-:W-:-:S04]  /*46f0*/  FFMA R15, R24, R23, R15 ;  /* 0x00000017180f7223 */ /* 0x010fc8000000000f */
[----:B-----5:R-:W-:-:S07]  /*4700*/  FFMA R14, R26, R6, R15 ;  /* 0x000000061a0e7223 */ /* 0x020fce000000000f */
.L_x_92:
[----:B------:R-:W-:Y:S05]  /*4710*/  @!P0 BRA `(.L_x_91) ;  /* 0x0000000000688947 */ /* 0x000fea0003800000 */
[----:B------:R-:W-:Y:S02]  /*4720*/  ISETP.NE.AND P0, PT, R19, 0x1, PT ;  /* 0x000000011300780c */ /* 0x000fe40003f05270 */
[----:B---3--:R-:W-:-:S04]  /*4730*/  LOP3.LUT R6, R2, 0x1, RZ, 0xc0, !PT ;  /* 0x0000000102067812 */ /* 0x008fc800078ec0ff */
[----:B------:R-:W-:-:S07]  /*4740*/  ISETP.NE.U32.AND P1, PT, R6, 0x1, PT ;  /* 0x000000010600780c */ /* 0x000fce0003f25070 */
[----:B------:R-:W0:Y:S01]  /*4750*/  @P0 LDC R19, c[0x0][0x3b4] ;  /* 0x0000ed00ff130b82 */ /* 0x000e220000000800 */
[----:B------:R-:W-:-:S07]  /*4760*/  @P0 IMAD R8, R2, UR5, R3 ;  /* 0x0000000502080c24 */ /* 0x000fce000f8e0203 */
[----:B------:R-:W1:Y:S08]  /*4770*/  @P0 LDC.64 R10, c[0x0][0x390] ;  /* 0x0000e400ff0a0b82 */ /* 0x000e700000000a00 */
[----:B------:R-:W2:Y:S08]  /*4780*/  @!P1 LDC R21, c[0x0][0x3b4] ;  /* 0x0000ed00ff159b82 */ /* 0x000eb00000000800 */
[----:B------:R-:W3:Y:S01]  /*4790*/  @!P1 LDC.64 R6, c[0x0][0x390] ;  /* 0x0000e400ff069b82 */ /* 0x000ee20000000a00 */
[----:B0-----:R-:W-:-:S02]  /*47a0*/  @P0 IMAD R17, R8, R19, UR4 ;  /* 0x0000000408110e24 */ /* 0x001fc4000f8e0213 */
[C---:B------:R-:W-:Y:S01]  /*47b0*/  @P0 IMAD.WIDE.U32 R8, R3.reuse, 0x4, R12 ;  /* 0x0000000403080825 */ /* 0x040fe200078e000c */
[----:B------:R-:W-:-:S03]  /*47c0*/  @P0 IADD3 R3, PT, PT, R3, 0x2, RZ ;  /* 0x0000000203030810 */ /* 0x000fc60007ffe0ff */
[----:B-1----:R-:W-:Y:S01]  /*47d0*/  @P0 IMAD.WIDE R16, R17, 0x4, R10 ;  /* 0x0000000411100825 */ /* 0x002fe200078e020a */
[----:B------:R-:W4:Y:S03]  /*47e0*/  @P0 LDG.E R20, desc[UR10][R8.64+0x4] ;  /* 0x0000040a08140981 */ /* 0x000f26000c1e1900 */
[----:B------:R-:W-:Y:S01]  /*47f0*/  @!P1 IMAD R2, R2, UR5, R3 ;  /* 0x0000000502029c24 */ /* 0x000fe2000f8e0203 */
[----:B------:R-:W5:Y:S01]  /*4800*/  @P0 LDG.E.CONSTANT R15, desc[UR10][R16.64] ;  /* 0x0000000a100f0981 */ /* 0x000f62000c1e9900 */
[----:B------:R-:W-:-:S04]  /*4810*/  @P0 IMAD.WIDE.U32 R10, R19, 0x4, R16 ;  /* 0x00000004130a0825 */ /* 0x000fc800078e0010 */
[----:B--2---:R-:W-:Y:S02]  /*4820*/  @!P1 IMAD R19, R2, R21, UR4 ;  /* 0x0000000402139e24 */ /* 0x004fe4000f8e0215 */
[----:B------:R-:W5:Y:S01]  /*4830*/  @P0 LDG.E R21, desc[UR10][R8.64] ;  /* 0x0000000a08150981 */ /* 0x000f62000c1e1900 */
[----:B------:R-:W-:-:S03]  /*4840*/  @!P1 IMAD.WIDE.U32 R2, R3, 0x4, R12 ;  /* 0x0000000403029825 */ /* 0x000fc600078e000c */
[----:B------:R-:W4:Y:S01]  /*4850*/  @P0 LDG.E.CONSTANT R10, desc[UR10][R10.64] ;  /* 0x0000000a0a0a0981 */ /* 0x000f22000c1e9900 */
[----:B---3--:R-:W-:-:S03]  /*4860*/  @!P1 IMAD.WIDE R6, R19, 0x4, R6 ;  /* 0x0000000413069825 */ /* 0x008fc600078e0206 */
[----:B------:R-:W2:Y:S04]  /*4870*/  @!P1 LDG.E R3, desc[UR10][R2.64] ;  /* 0x0000000a02039981 */ /* 0x000ea8000c1e1900 */
[----:B------:R-:W2:Y:S01]  /*4880*/  @!P1 LDG.E.CONSTANT R6, desc[UR10][R6.64] ;  /* 0x0000000a06069981 */ /* 0x000ea2000c1e9900 */
[----:B-----5:R-:W-:-:S04]  /*4890*/  @P0 FFMA R15, R21, R15, R14 ;  /* 0x0000000f150f0223 */ /* 0x020fc8000000000e */
[----:B----4-:R-:W-:-:S04]  /*48a0*/  @P0 FFMA R14, R20, R10, R15 ;  /* 0x0000000a140e0223 */ /* 0x010fc8000000000f */
[----:B--2---:R-:W-:-:S07]  /*48b0*/  @!P1 FFMA R14, R3, R6, R14 ;  /* 0x00000006030e9223 */ /* 0x004fce000000000e */
.L_x_91:
[----:B------:R-:W2:Y:S08]  /*48c0*/  LDC R9, c[0x0][0x3b4] ;  /* 0x0000ed00ff097b82 */ /* 0x000eb00000000800 */
[----:B------:R-:W0:Y:S01]  /*48d0*/  LDC.64 R2, c[0x0][0x398] ;  /* 0x0000e600ff027b82 */ /* 0x000e220000000a00 */
[----:B--23--:R-:W-:Y:S01]  /*48e0*/  IMAD R7, R4, R9, UR4 ;  /* 0x0000000404077e24 */ /* 0x00cfe2000f8e0209 */
[----:B------:R-:W-:-:S06]  /*48f0*/  UIADD3 UR4, UPT, UPT, UR4, 0x1, URZ ;  /* 0x0000000104047890 */ /* 0x000fcc000fffe0ff */
[----:B------:R-:W-:Y:S01]  /*4900*/  ISETP.NE.AND P0, PT, R9, UR4, PT ;  /* 0x0000000409007c0c */ /* 0x000fe2000bf05270 */
[----:B0-----:R-:W-:-:S05]  /*4910*/  IMAD.WIDE R2, R7, 0x4, R2 ;  /* 0x0000000407027825 */ /* 0x001fca00078e0202 */
[----:B------:R0:W-:Y:S07]  /*4920*/  STG.E desc[UR10][R2.64], R14 ;  /* 0x0000000e02007986 */ /* 0x0001ee000c10190a */
[----:B------:R-:W-:Y:S05]  /*4930*/  @!P0 EXIT ;  /* 0x000000000000894d */ /* 0x000fea0003800000 */
[----:B------:R-:W-:Y:S05]  /*4940*/  BRA `(.L_x_93) ;  /* 0xfffffff8002c7947 */ /* 0x000fea000383ffff */
        .weak           $__internal_0_$__cuda_sm20_rcp_rn_f32_slowpath
        .type           $__internal_0_$__cuda_sm20_rcp_rn_f32_slowpath,@function
        .size           $__internal_0_$__cuda_sm20_rcp_rn_f32_slowpath,($__internal_1_$__cuda_sm20_sqrt_rn_f32_slowpath - $__internal_0_$__cuda_sm20_rcp_rn_f32_slowpath)
$__internal_0_$__cuda_sm20_rcp_rn_f32_slowpath:
[----:B------:R-:W-:-:S04]  /*4950*/  SHF.L.U32 R3, R0, 0x1, RZ ;  /* 0x0000000100037819 */ /* 0x000fc800000006ff */
[----:B------:R-:W-:-:S04]  /*4960*/  SHF.R.U32.HI R10, RZ, 0x18, R3 ;  /* 0x00000018ff0a7819 */ /* 0x000fc80000011603 */
[----:B------:R-:W-:-:S13]  /*4970*/  ISETP.NE.U32.AND P0, PT, R10, RZ, PT ;  /* 0x000000ff0a00720c */ /* 0x000fda0003f05070 */
[----:B------:R-:W-:Y:S05]  /*4980*/  @P0 BRA `(.L_x_94) ;  /* 0x00000000002c0947 */ /* 0x000fea0003800000 */
[----:B------:R-:W-:-:S04]  /*4990*/  SHF.L.U32 R3, R0, 0x1, RZ ;  /* 0x0000000100037819 */ /* 0x000fc800000006ff */
[----:B------:R-:W-:-:S13]  /*49a0*/  ISETP.NE.AND P0, PT, R3, RZ, PT ;  /* 0x000000ff0300720c */ /* 0x000fda0003f05270 */
[----:B------:R2:W3:Y:S01]  /*49b0*/  @!P0 MUFU.RCP R3, R0 ;  /* 0x0000000000038308 */ /* 0x0004e20000001000 */
[----:B------:R-:W-:Y:S05]  /*49c0*/  @!P0 BRA `(.L_x_95) ;  /* 0x0000000000a48947 */ /* 0x000fea0003800000 */
[----:B------:R-:W-:-:S04]  /*49d0*/  FFMA R6, R0, 1.84467440737095516160e+19, RZ ;  /* 0x5f80000000067823 */ /* 0x000fc800000000ff */
[----:B---3--:R-:W2:Y:S02]  /*49e0*/  MUFU.RCP R3, R6 ;  /* 0x0000000600037308 */ /* 0x008ea40000001000 */
[----:B--2---:R-:W-:-:S04]  /*49f0*/  FFMA R0, R6, R3, -1 ;  /* 0xbf80000006007423 */ /* 0x004fc80000000003 */
[----:B------:R-:W-:-:S04]  /*4a00*/  FADD.FTZ R0, -R0, -RZ ;  /* 0x800000ff00007221 */ /* 0x000fc80000010100 */
[----:B------:R-:W-:-:S04]  /*4a10*/  FFMA R0, R3, R0, R3 ;  /* 0x0000000003007223 */ /* 0x000fc80000000003 */
[----:B------:R-:W-:Y:S01]  /*4a20*/  FFMA R3, R0, 1.84467440737095516160e+19, RZ ;  /* 0x5f80000000037823 */ /* 0x000fe200000000ff */
[----:B------:R-:W-:Y:S06]  /*4a30*/  BRA `(.L_x_95) ;  /* 0x0000000000887947 */ /* 0x000fec0003800000 */
.L_x_94:
[----:B------:R-:W-:-:S04]  /*4a40*/  IADD3 R12, PT, PT, R10, -0xfd, RZ ;  /* 0xffffff030a0c7810 */ /* 0x000fc80007ffe0ff */
[----:B------:R-:W-:-:S13]  /*4a50*/  ISETP.GT.U32.AND P0, PT, R12, 0x1, PT ;  /* 0x000000010c00780c */ /* 0x000fda0003f04070 */
[----:B------:R-:W-:Y:S05]  /*4a60*/  @P0 BRA `(.L_x_96) ;  /* 0x0000000000780947 */ /* 0x000fea0003800000 */
[----:B------:R-:W-:Y:S01]  /*4a70*/  LOP3.LUT R3, R0, 0x7fffff, RZ, 0xc0, !PT ;  /* 0x007fffff00037812 */ /* 0x000fe200078ec0ff */
[----:B------:R-:W-:-:S03]  /*4a80*/  HFMA2 R9, -RZ, RZ, 0, 1.78813934326171875e-07 ;  /* 0x00000003ff097431 */ /* 0x000fc600000001ff */
[----:B------:R-:W-:-:S04]  /*4a90*/  LOP3.LUT R3, R3, 0x3f800000, RZ, 0xfc, !PT ;  /* 0x3f80000003037812 */ /* 0x000fc800078efcff */
[----:B------:R-:W0:Y:S01]  /*4aa0*/  MUFU.RCP R6, R3 ;  /* 0x0000000300067308 */ /* 0x000e220000001000 */
[----:B------:R-:W-:Y:S01]  /*4ab0*/  SHF.L.U32 R9, R9, R12, RZ ;  /* 0x0000000c09097219 */ /* 0x000fe200000006ff */
[----:B0-----:R-:W-:-:S04]  /*4ac0*/  FFMA R7, R3, R6, -1 ;  /* 0xbf80000003077423 */ /* 0x001fc80000000006 */
[----:B------:R-:W-:-:S04]  /*4ad0*/  FADD.FTZ R7, -R7, -RZ ;  /* 0x800000ff07077221 */ /* 0x000fc80000010100 */
[CCC-:B------:R-:W-:Y:S01]  /*4ae0*/  FFMA.RM R8, R6.reuse, R7.reuse, R6.reuse ;  /* 0x0000000706087223 */ /* 0x1c0fe20000004006 */
[----:B------:R-:W-:-:S04]  /*4af0*/  FFMA.RP R7, R6, R7, R6 ;  /* 0x0000000706077223 */ /* 0x000fc80000008006 */
[C---:B------:R-:W-:Y:S02]  /*4b00*/  LOP3.LUT R6, R8.reuse, 0x7fffff, RZ, 0xc0, !PT ;  /* 0x007fffff08067812 */ /* 0x040fe400078ec0ff */
[----:B------:R-:W-:Y:S02]  /*4b10*/  FSETP.NEU.FTZ.AND P0, PT, R8, R7, PT ;  /* 0x000000070800720b */ /* 0x000fe40003f1d000 */
[----:B------:R-:W-:Y:S02]  /*4b20*/  LOP3.LUT R6, R6, 0x800000, RZ, 0xfc, !PT ;  /* 0x0080000006067812 */ /* 0x000fe400078efcff */
[----:B------:R-:W-:Y:S02]  /*4b30*/  SEL R7, RZ, 0xffffffff, !P0 ;  /* 0xffffffffff077807 */ /* 0x000fe40004000000 */
[----:B------:R-:W-:Y:S02]  /*4b40*/  LOP3.LUT R9, R9, R6, RZ, 0xc0, !PT ;  /* 0x0000000609097212 */ /* 0x000fe400078ec0ff */
[----:B------:R-:W-:-:S02]  /*4b50*/  IADD3 R7, PT, PT, -R7, RZ, RZ ;  /* 0x000000ff07077210 */ /* 0x000fc40007ffe1ff */
[-C--:B------:R-:W-:Y:S02]  /*4b60*/  SHF.R.U32.HI R9, RZ, R12.reuse, R9 ;  /* 0x0000000cff097219 */ /* 0x080fe40000011609 */
[----:B------:R-:W-:Y:S02]  /*4b70*/  LOP3.LUT P1, RZ, R7, R12, R6, 0xf8, !PT ;  /* 0x0000000c07ff7212 */ /* 0x000fe4000782f806 */
[C---:B------:R-:W-:Y:S02]  /*4b80*/  LOP3.LUT P0, RZ, R9.reuse, 0x1, RZ, 0xc0, !PT ;  /* 0x0000000109ff7812 */ /* 0x040fe4000780c0ff */
[----:B------:R-:W-:-:S04]  /*4b90*/  LOP3.LUT P2, RZ, R9, 0x2, RZ, 0xc0, !PT ;  /* 0x0000000209ff7812 */ /* 0x000fc8000784c0ff */
[----:B------:R-:W-:Y:S02]  /*4ba0*/  PLOP3.LUT P0, PT, P0, P1, P2, 0xe0, 0x0 ;  /* 0x000000000000781c */ /* 0x000fe40000703c20 */
[----:B------:R-:W-:Y:S02]  /*4bb0*/  LOP3.LUT P1, RZ, R0, 0x7fffff, RZ, 0xc0, !PT ;  /* 0x007fffff00ff7812 */ /* 0x000fe4000782c0ff */
[----:B------:R-:W-:-:S04]  /*4bc0*/  SEL R3, RZ, 0x1, !P0 ;  /* 0x00000001ff037807 */ /* 0x000fc80004000000 */
[----:B------:R-:W-:-:S04]  /*4bd0*/  IADD3 R3, PT, PT, -R3, RZ, RZ ;  /* 0x000000ff03037210 */ /* 0x000fc80007ffe1ff */
[----:B------:R-:W-:Y:S02]  /*4be0*/  ISETP.GE.AND P0, PT, R3, RZ, PT ;  /* 0x000000ff0300720c */ /* 0x000fe40003f06270 */
[----:B------:R-:W-:-:S04]  /*4bf0*/  IADD3 R3, PT, PT, R10, -0xfc, RZ ;  /* 0xffffff040a037810 */ /* 0x000fc80007ffe0ff */
[----:B------:R-:W-:-:S07]  /*4c00*/  SHF.R.U32.HI R3, RZ, R3, R6 ;  /* 0x00000003ff037219 */ /* 0x000fce0000011606 */
[----:B------:R-:W-:-:S04]  /*4c10*/  @!P0 IADD3 R3, PT, PT, R3, 0x1, RZ ;  /* 0x0000000103038810 */ /* 0x000fc80007ffe0ff */
[----:B------:R-:W-:-:S04]  /*4c20*/  @!P1 SHF.L.U32 R3, R3, 0x1, RZ ;  /* 0x0000000103039819 */ /* 0x000fc800000006ff */
[----:B------:R-:W-:Y:S01]  /*4c30*/  LOP3.LUT R3, R3, 0x80000000, R0, 0xf8, !PT ;  /* 0x8000000003037812 */ /* 0x000fe200078ef800 */
[----:B------:R-:W-:Y:S06]  /*4c40*/  BRA `(.L_x_95) ;  /* 0x0000000000047947 */ /* 0x000fec0003800000 */
.L_x_96:
[----:B------:R0:W1:Y:S02]  /*4c50*/  MUFU.RCP R3, R0 ;  /* 0x0000000000037308 */ /* 0x0000640000001000 */
.L_x_95:
[----:B0123--:R-:W-:Y:S02]  /*4c60*/  MOV R0, R3 ;  /* 0x0000000300007202 */ /* 0x00ffe40000000f00 */
[----:B------:R-:W-:-:S04]  /*4c70*/  MOV R3, 0x0 ;  /* 0x0000000000037802 */ /* 0x000fc80000000f00 */
[----:B------:R-:W-:Y:S05]  /*4c80*/  RET.REL.NODEC R2 `(_Z25fused_multihead_attentionPKfS0_S0_PfS1_iiii) ;  /* 0xffffffb002dc7950 */ /* 0x000fea0003c3ffff */
        .weak           $__internal_1_$__cuda_sm20_sqrt_rn_f32_slowpath
        .type           $__internal_1_$__cuda_sm20_sqrt_rn_f32_slowpath,@function
        .size           $__internal_1_$__cuda_sm20_sqrt_rn_f32_slowpath,($__internal_2_$__cuda_sm3x_div_rn_noftz_f32_slowpath - $__internal_1_$__cuda_sm20_sqrt_rn_f32_slowpath)
$__internal_1_$__cuda_sm20_sqrt_rn_f32_slowpath:
[----:B------:R-:W-:-:S13]  /*4c90*/  LOP3.LUT P0, RZ, R0, 0x7fffffff, RZ, 0xc0, !PT ;  /* 0x7fffffff00ff7812 */ /* 0x000fda000780c0ff */
[----:B------:R-:W-:Y:S01]  /*4ca0*/  @!P0 MOV R2, R0 ;  /* 0x0000000000028202 */ /* 0x000fe20000000f00 */
[----:B------:R-:W-:Y:S06]  /*4cb0*/  @!P0 BRA `(.L_x_97) ;  /* 0x0000000000448947 */ /* 0x000fec0003800000 */
[----:B------:R-:W-:-:S13]  /*4cc0*/  FSETP.GEU.FTZ.AND P0, PT, R0, RZ, PT ;  /* 0x000000ff0000720b */ /* 0x000fda0003f1e000 */
[----:B------:R-:W-:Y:S01]  /*4cd0*/  @!P0 MOV R2, 0x7fffffff ;  /* 0x7fffffff00028802 */ /* 0x000fe20000000f00 */
[----:B------:R-:W-:Y:S06]  /*4ce0*/  @!P0 BRA `(.L_x_97) ;  /* 0x0000000000388947 */ /* 0x000fec0003800000 */
[----:B------:R-:W-:-:S13]  /*4cf0*/  FSETP.GTU.FTZ.AND P0, PT, |R0|, +INF , PT ;  /* 0x7f8000000000780b */ /* 0x000fda0003f1c200 */
[----:B------:R-:W-:Y:S01]  /*4d00*/  @P0 FADD.FTZ R2, R0, 1 ;  /* 0x3f80000000020421 */ /* 0x000fe20000010000 */
[----:B------:R-:W-:Y:S06]  /*4d10*/  @P0 BRA `(.L_x_97) ;  /* 0x00000000002c0947 */ /* 0x000fec0003800000 */
[----:B------:R-:W-:-:S13]  /*4d20*/  FSETP.NEU.FTZ.AND P0, PT, |R0|, +INF , PT ;  /* 0x7f8000000000780b */ /* 0x000fda0003f1d200 */
[----:B------:R-:W-:Y:S01]  /*4d30*/  @!P0 MOV R2, R0 ;  /* 0x0000000000028202 */ /* 0x000fe20000000f00 */
[----:B------:R-:W-:Y:S06]  /*4d40*/  @!P0 BRA `(.L_x_97) ;  /* 0x0000000000208947 */ /* 0x000fec0003800000 */
[----:B------:R-:W-:-:S04]  /*4d50*/  FFMA R0, R0, 1.84467440737095516160e+19, RZ ;  /* 0x5f80000000007823 */ /* 0x000fc800000000ff */
[----:B------:R-:W0:Y:S02]  /*4d60*/  MUFU.RSQ R3, R0 ;  /* 0x0000000000037308 */ /* 0x000e240000001400 */
[----:B0-----:R-:W-:Y:S01]  /*4d70*/  FMUL.FTZ R7, R0, R3 ;  /* 0x0000000300077220 */ /* 0x001fe20000410000 */
[----:B------:R-:W-:-:S03]  /*4d80*/  FMUL.FTZ R3, R3, 0.5 ;  /* 0x3f00000003037820 */ /* 0x000fc60000410000 */
[----:B------:R-:W-:-:S04]  /*4d90*/  FADD.FTZ R2, -R7, -RZ ;  /* 0x800000ff07027221 */ /* 0x000fc80000010100 */
[----:B------:R-:W-:-:S04]  /*4da0*/  FFMA R2, R7, R2, R0 ;  /* 0x0000000207027223 */ /* 0x000fc80000000000 */
[----:B------:R-:W-:-:S04]  /*4db0*/  FFMA R2, R2, R3, R7 ;  /* 0x0000000302027223 */ /* 0x000fc80000000007 */
[----:B------:R-:W-:-:S07]  /*4dc0*/  FMUL.FTZ R2, R2, 2.3283064365386962891e-10 ;  /* 0x2f80000002027820 */ /* 0x000fce0000410000 */
.L_x_97:
[----:B------:R-:W-:Y:S01]  /*4dd0*/  HFMA2 R3, -RZ, RZ, 0, 0 ;  /* 0x00000000ff037431 */ /* 0x000fe200000001ff */
[----:B------:R-:W-:Y:S02]  /*4de0*/  MOV R0, R2 ;  /* 0x0000000200007202 */ /* 0x000fe40000000f00 */
[----:B------:R-:W-:-:S04]  /*4df0*/  MOV R2, R6 ;  /* 0x0000000600027202 */ /* 0x000fc80000000f00 */
[----:B------:R-:W-:Y:S05]  /*4e00*/  RET.REL.NODEC R2 `(_Z25fused_multihead_attentionPKfS0_S0_PfS1_iiii) ;  /* 0xffffffb0027c7950 */ /* 0x000fea0003c3ffff */
        .weak           $__internal_2_$__cuda_sm3x_div_rn_noftz_f32_slowpath
        .type           $__internal_2_$__cuda_sm3x_div_rn_noftz_f32_slowpath,@function
        .size           $__internal_2_$__cuda_sm3x_div_rn_noftz_f32_slowpath,(.L_x_112 - $__internal_2_$__cuda_sm3x_div_rn_noftz_f32_slowpath)
$__internal_2_$__cuda_sm3x_div_rn_noftz_f32_slowpath:
[----:B------:R-:W-:Y:S01]  /*4e10*/  SHF.R.U32.HI R11, RZ, 0x17, R5 ;  /* 0x00000017ff0b7819 */ /* 0x000fe20000011605 */
[----:B------:R-:W-:Y:S01]  /*4e20*/  BSSY.RECONVERGENT B0, `(.L_x_98) ;  /* 0x0000065000007945 */ /* 0x000fe20003800200 */
[----:B------:R-:W-:Y:S02]  /*4e30*/  SHF.R.U32.HI R16, RZ, 0x17, R0 ;  /* 0x00000017ff107819 */ /* 0x000fe40000011600 */
[----:B------:R-:W-:Y:S02]  /*4e40*/  LOP3.LUT R11, R11, 0xff, RZ, 0xc0, !PT ;  /* 0x000000ff0b0b7812 */ /* 0x000fe400078ec0ff */
[----:B------:R-:W-:Y:S02]  /*4e50*/  LOP3.LUT R16, R16, 0xff, RZ, 0xc0, !PT ;  /* 0x000000ff10107812 */ /* 0x000fe400078ec0ff */
[----:B------:R-:W-:Y:S02]  /*4e60*/  IADD3 R15, PT, PT, R11, -0x1, RZ ;  /* 0xffffffff0b0f7810 */ /* 0x000fe40007ffe0ff */
[----:B------:R-:W-:-:S02]  /*4e70*/  IADD3 R14, PT, PT, R16, -0x1, RZ ;  /* 0xffffffff100e7810 */ /* 0x000fc40007ffe0ff */
[----:B------:R-:W-:Y:S02]  /*4e80*/  ISETP.GT.U32.AND P0, PT, R15, 0xfd, PT ;  /* 0x000000fd0f00780c */ /* 0x000fe40003f04070 */
[----:B------:R-:W-:Y:S02]  /*4e90*/  MOV R15, R5 ;  /* 0x00000005000f7202 */ /* 0x000fe40000000f00 */
[----:B------:R-:W-:-:S13]  /*4ea0*/  ISETP.GT.U32.OR P0, PT, R14, 0xfd, P0 ;  /* 0x000000fd0e00780c */ /* 0x000fda0000704470 */
[----:B------:R-:W-:Y:S01]  /*4eb0*/  @!P0 MOV R14, RZ ;  /* 0x000000ff000e8202 */ /* 0x000fe20000000f00 */
[----:B------:R-:W-:Y:S06]  /*4ec0*/  @!P0 BRA `(.L_x_99) ;  /* 0x0000000000648947 */ /* 0x000fec0003800000 */
[----:B------:R-:W-:Y:S02]  /*4ed0*/  FSETP.GTU.FTZ.AND P0, PT, |R0|, +INF , PT ;  /* 0x7f8000000000780b */ /* 0x000fe40003f1c200 */
[----:B------:R-:W-:-:S04]  /*4ee0*/  FSETP.GTU.FTZ.AND P1, PT, |R5|, +INF , PT ;  /* 0x7f8000000500780b */ /* 0x000fc80003f3c200 */
[----:B------:R-:W-:-:S13]  /*4ef0*/  PLOP3.LUT P0, PT, P0, P1, PT, 0xf8, 0x8f ;  /* 0x00000000008f781c */ /* 0x000fda0000703f70 */
[----:B------:R-:W-:Y:S05]  /*4f00*/  @P0 BRA `(.L_x_100) ;  /* 0x0000000400540947 */ /* 0x000fea0003800000 */
[----:B------:R-:W-:-:S13]  /*4f10*/  LOP3.LUT P0, RZ, R15, 0x7fffffff, R0, 0xc8, !PT ;  /* 0x7fffffff0fff7812 */ /* 0x000fda000780c800 */
[----:B------:R-:W-:Y:S05]  /*4f20*/  @!P0 BRA `(.L_x_101) ;  /* 0x0000000400448947 */ /* 0x000fea0003800000 */
[C---:B------:R-:W-:Y:S02]  /*4f30*/  FSETP.NEU.FTZ.AND P2, PT, |R0|.reuse, +INF , PT ;  /* 0x7f8000000000780b */ /* 0x040fe40003f5d200 */
[----:B------:R-:W-:Y:S02]  /*4f40*/  FSETP.NEU.FTZ.AND P1, PT, |R5|, +INF , PT ;  /* 0x7f8000000500780b */ /* 0x000fe40003f3d200 */
[----:B------:R-:W-:-:S11]  /*4f50*/  FSETP.NEU.FTZ.AND P0, PT, |R0|, +INF , PT ;  /* 0x7f8000000000780b */ /* 0x000fd60003f1d200 */
[----:B------:R-:W-:Y:S05]  /*4f60*/  @!P1 BRA !P2, `(.L_x_101) ;  /* 0x0000000400349947 */ /* 0x000fea0005000000 */
[----:B------:R-:W-:-:S04]  /*4f70*/  LOP3.LUT P2, RZ, R0, 0x7fffffff, RZ, 0xc0, !PT ;  /* 0x7fffffff00ff7812 */ /* 0x000fc8000784c0ff */
[----:B------:R-:W-:-:S13]  /*4f80*/  PLOP3.LUT P1, PT, P1, P2, PT, 0x2f, 0xf2 ;  /* 0x0000000000f2781c */ /* 0x000fda0000f24577 */
[----:B------:R-:W-:Y:S05]  /*4f90*/  @P1 BRA `(.L_x_102) ;  /* 0x0000000400201947 */ /* 0x000fea0003800000 */
[----:B------:R-:W-:-:S04]  /*4fa0*/  LOP3.LUT P1, RZ, R15, 0x7fffffff, RZ, 0xc0, !PT ;  /* 0x7fffffff0fff7812 */ /* 0x000fc8000782c0ff */
[----:B------:R-:W-:-:S13]  /*4fb0*/  PLOP3.LUT P0, PT, P0, P1, PT, 0x2f, 0xf2 ;  /* 0x0000000000f2781c */ /* 0x000fda0000702577 */
[----:B------:R-:W-:Y:S05]  /*4fc0*/  @P0 BRA `(.L_x_103) ;  /* 0x0000000400080947 */ /* 0x000fea0003800000 */
[----:B------:R-:W-:-:S04]  /*4fd0*/  IADD3 R14, PT, PT, R16, -0x1, RZ ;  /* 0xffffffff100e7810 */ /* 0x000fc80007ffe0ff */
[----:B------:R-:W-:Y:S02]  /*4fe0*/  ISETP.GE.AND P0, PT, R14, RZ, PT ;  /* 0x000000ff0e00720c */ /* 0x000fe40003f06270 */
[----:B------:R-:W-:-:S04]  /*4ff0*/  IADD3 R14, PT, PT, R11, -0x1, RZ ;  /* 0xffffffff0b0e7810 */ /* 0x000fc80007ffe0ff */
[----:B------:R-:W-:-:S07]  /*5000*/  ISETP.GE.AND P1, PT, R14, RZ, PT ;  /* 0x000000ff0e00720c */ /* 0x000fce0003f26270 */
[----:B------:R-:W-:Y:S01]  /*5010*/  @P0 MOV R14, RZ ;  /* 0x000000ff000e0202 */ /* 0x000fe20000000f00 */
[----:B------:R-:W-:Y:S01]  /*5020*/  @!P0 FFMA R0, R0, 1.84467440737095516160e+19, RZ ;  /* 0x5f80000000008823 */ /* 0x000fe200000000ff */
[----:B------:R-:W-:-:S04]  /*5030*/  @!P0 MOV R14, 0xffffffc0 ;  /* 0xffffffc0000e8802 */ /* 0x000fc80000000f00 */
[----:B------:R-:W-:Y:S01]  /*5040*/  @!P1 FFMA R15, R5, 1.84467440737095516160e+19, RZ ;  /* 0x5f800000050f9823 */ /* 0x000fe200000000ff */
[----:B------:R-:W-:-:S07]  /*5050*/  @!P1 IADD3 R14, PT, PT, R14, 0x40, RZ ;  /* 0x000000400e0e9810 */ /* 0x000fce0007ffe0ff */
.L_x_99:
[----:B------:R-:W-:Y:S01]  /*5060*/  LEA R18, R11, 0xc0800000, 0x17 ;  /* 0xc08000000b127811 */ /* 0x000fe200078eb8ff */
[----:B------:R-:W-:Y:S01]  /*5070*/  BSSY.RECONVERGENT B1, `(.L_x_104) ;  /* 0x0000036000017945 */ /* 0x000fe20003800200 */
[----:B------:R-:W-:Y:S02]  /*5080*/  IADD3 R16, PT, PT, R16, -0x7f, RZ ;  /* 0xffffff8110107810 */ /* 0x000fe40007ffe0ff */
[----:B------:R-:W-:-:S03]  /*5090*/  IADD3 R19, PT, PT, -R18, R15, RZ ;  /* 0x0000000f12137210 */ /* 0x000fc60007ffe1ff */
[C---:B------:R-:W-:Y:S01]  /*50a0*/  IMAD R0, R16.reuse, -0x800000, R0 ;  /* 0xff80000010007824 */ /* 0x040fe200078e0200 */
[----:B------:R0:W1:Y:S01]  /*50b0*/  MUFU.RCP R18, R19 ;  /* 0x0000001300127308 */ /* 0x0000620000001000 */
[----:B------:R-:W-:Y:S01]  /*50c0*/  FADD.FTZ R15, -R19, -RZ ;  /* 0x800000ff130f7221 */ /* 0x000fe20000010100 */
[----:B0-----:R-:W-:-:S04]  /*50d0*/  IADD3 R19, PT, PT, R16, 0x7f, -R11 ;  /* 0x0000007f10137810 */ /* 0x001fc80007ffe80b */
[----:B------:R-:W-:Y:S01]  /*50e0*/  IADD3 R19, PT, PT, R19, R14, RZ ;  /* 0x0000000e13137210 */ /* 0x000fe20007ffe0ff */
[----:B-1----:R-:W-:-:S04]  /*50f0*/  FFMA R17, R18, R15, 1 ;  /* 0x3f80000012117423 */ /* 0x002fc8000000000f */
[----:B------:R-:W-:-:S04]  /*5100*/  FFMA R17, R18, R17, R18 ;  /* 0x0000001112117223 */ /* 0x000fc80000000012 */
[----:B------:R-:W-:-:S04]  /*5110*/  FFMA R18, R0, R17, RZ ;  /* 0x0000001100127223 */ /* 0x000fc800000000ff */
[----:B------:R-:W-:-:S04]  /*5120*/  FFMA R20, R15, R18, R0 ;  /* 0x000000120f147223 */ /* 0x000fc80000000000 */
[----:B------:R-:W-:-:S04]  /*5130*/  FFMA R18, R17, R20, R18 ;  /* 0x0000001411127223 */ /* 0x000fc80000000012 */
[----:B------:R-:W-:-:S04]  /*5140*/  FFMA R15, R15, R18, R0 ;  /* 0x000000120f0f7223 */ /* 0x000fc80000000000 */
[----:B------:R-:W-:-:S05]  /*5150*/  FFMA R0, R17, R15, R18 ;  /* 0x0000000f11007223 */ /* 0x000fca0000000012 */
[----:B------:R-:W-:-:S04]  /*5160*/  SHF.R.U32.HI R11, RZ, 0x17, R0 ;  /* 0x00000017ff0b7819 */ /* 0x000fc80000011600 */
[----:B------:R-:W-:-:S04]  /*5170*/  LOP3.LUT R11, R11, 0xff, RZ, 0xc0, !PT ;  /* 0x000000ff0b0b7812 */ /* 0x000fc800078ec0ff */
[----:B------:R-:W-:-:S04]  /*5180*/  IADD3 R11, PT, PT, R11, R19, RZ ;  /* 0x000000130b0b7210 */ /* 0x000fc80007ffe0ff */
[----:B------:R-:W-:-:S04]  /*5190*/  IADD3 R14, PT, PT, R11, -0x1, RZ ;  /* 0xffffffff0b0e7810 */ /* 0x000fc80007ffe0ff */
[----:B------:R-:W-:-:S13]  /*51a0*/  ISETP.GE.U32.AND P0, PT, R14, 0xfe, PT ;  /* 0x000000fe0e00780c */ /* 0x000fda0003f06070 */
[----:B------:R-:W-:Y:S05]  /*51b0*/  @!P0 BRA `(.L_x_105) ;  /* 0x0000000000808947 */ /* 0x000fea0003800000 */
[----:B------:R-:W-:-:S13]  /*51c0*/  ISETP.GT.AND P0, PT, R11, 0xfe, PT ;  /* 0x000000fe0b00780c */ /* 0x000fda0003f04270 */
[----:B------:R-:W-:Y:S05]  /*51d0*/  @P0 BRA `(.L_x_106) ;  /* 0x00000000006c0947 */ /* 0x000fea0003800000 */
[----:B------:R-:W-:-:S13]  /*51e0*/  ISETP.GE.AND P0, PT, R11, 0x1, PT ;  /* 0x000000010b00780c */ /* 0x000fda0003f06270 */
[----:B------:R-:W-:Y:S05]  /*51f0*/  @P0 BRA `(.L_x_107) ;  /* 0x0000000000740947 */ /* 0x000fea0003800000 */
[----:B------:R-:W-:Y:S02]  /*5200*/  ISETP.GE.AND P0, PT, R11, -0x18, PT ;  /* 0xffffffe80b00780c */ /* 0x000fe40003f06270 */
[----:B------:R-:W-:-:S11]  /*5210*/  LOP3.LUT R0, R0, 0x80000000, RZ, 0xc0, !PT ;  /* 0x8000000000007812 */ /* 0x000fd600078ec0ff */
[----:B------:R-:W-:Y:S05]  /*5220*/  @!P0 BRA `(.L_x_107) ;  /* 0x0000000000688947 */ /* 0x000fea0003800000 */
[-CC-:B------:R-:W-:Y:S01]  /*5230*/  FFMA.RZ R14, R17, R15.reuse, R18.reuse ;  /* 0x0000000f110e7223 */ /* 0x180fe2000000c012 */
[C---:B------:R-:W-:Y:S02]  /*5240*/  ISETP.NE.AND P2, PT, R11.reuse, RZ, PT ;  /* 0x000000ff0b00720c */ /* 0x040fe40003f45270 */
[----:B------:R-:W-:Y:S02]  /*5250*/  ISETP.NE.AND P1, PT, R11, RZ, PT ;  /* 0x000000ff0b00720c */ /* 0x000fe40003f25270 */
[----:B------:R-:W-:Y:S01]  /*5260*/  LOP3.LUT R16, R14, 0x7fffff, RZ, 0xc0, !PT ;  /* 0x007fffff0e107812 */ /* 0x000fe200078ec0ff */
[CCC-:B------:R-:W-:Y:S01]  /*5270*/  FFMA.RP R14, R17.reuse, R15.reuse, R18.reuse ;  /* 0x0000000f110e7223 */ /* 0x1c0fe20000008012 */
[----:B------:R-:W-:Y:S01]  /*5280*/  FFMA.RM R15, R17, R15, R18 ;  /* 0x0000000f110f7223 */ /* 0x000fe20000004012 */
[----:B------:R-:W-:Y:S02]  /*5290*/  IADD3 R17, PT, PT, R11, 0x20, RZ ;  /* 0x000000200b117810 */ /* 0x000fe40007ffe0ff */
[----:B------:R-:W-:-:S02]  /*52a0*/  LOP3.LUT R16, R16, 0x800000, RZ, 0xfc, !PT ;  /* 0x0080000010107812 */ /* 0x000fc400078efcff */
[----:B------:R-:W-:Y:S02]  /*52b0*/  IADD3 R11, PT, PT, -R11, RZ, RZ ;  /* 0x000000ff0b0b7210 */ /* 0x000fe40007ffe1ff */
[----:B------:R-:W-:Y:S02]  /*52c0*/  SHF.L.U32 R17, R16, R17, RZ ;  /* 0x0000001110117219 */ /* 0x000fe400000006ff */
[----:B------:R-:W-:Y:S02]  /*52d0*/  FSETP.NEU.FTZ.AND P0, PT, R14, R15, PT ;  /* 0x0000000f0e00720b */ /* 0x000fe40003f1d000 */
[----:B------:R-:W-:Y:S02]  /*52e0*/  SEL R11, R11, RZ, P2 ;  /* 0x000000ff0b0b7207 */ /* 0x000fe40001000000 */
[----:B------:R-:W-:Y:S02]  /*52f0*/  ISETP.NE.AND P1, PT, R17, RZ, P1 ;  /* 0x000000ff1100720c */ /* 0x000fe40000f25270 */
[----:B------:R-:W-:-:S02]  /*5300*/  SHF.R.U32.HI R11, RZ, R11, R16 ;  /* 0x0000000bff0b7219 */ /* 0x000fc40000011610 */
[----:B------:R-:W-:Y:S02]  /*5310*/  PLOP3.LUT P0, PT, P0, P1, PT, 0xf8, 0x8f ;  /* 0x00000000008f781c */ /* 0x000fe40000703f70 */
[----:B------:R-:W-:Y:S02]  /*5320*/  SHF.R.U32.HI R15, RZ, 0x1, R11 ;  /* 0x00000001ff0f7819 */ /* 0x000fe4000001160b */
[----:B------:R-:W-:-:S04]  /*5330*/  SEL R14, RZ, 0x1, !P0 ;  /* 0x00000001ff0e7807 */ /* 0x000fc80004000000 */
[----:B------:R-:W-:-:S04]  /*5340*/  LOP3.LUT R14, R14, 0x1, R15, 0xf8, !PT ;  /* 0x000000010e0e7812 */ /* 0x000fc800078ef80f */
[----:B------:R-:W-:-:S04]  /*5350*/  LOP3.LUT R14, R14, R11, RZ, 0xc0, !PT ;  /* 0x0000000b0e0e7212 */ /* 0x000fc800078ec0ff */
[----:B------:R-:W-:-:S04]  /*5360*/  IADD3 R15, PT, PT, R15, R14, RZ ;  /* 0x0000000e0f0f7210 */ /* 0x000fc80007ffe0ff */
[----:B------:R-:W-:Y:S01]  /*5370*/  LOP3.LUT R0, R15, R0, RZ, 0xfc, !PT ;  /* 0x000000000f007212 */ /* 0x000fe200078efcff */
[----:B------:R-:W-:Y:S06]  /*5380*/  BRA `(.L_x_107) ;  /* 0x0000000000107947 */ /* 0x000fec0003800000 */
.L_x_106:
[----:B------:R-:W-:-:S04]  /*5390*/  LOP3.LUT R0, R0, 0x80000000, RZ, 0xc0, !PT ;  /* 0x8000000000007812 */ /* 0x000fc800078ec0ff */
[----:B------:R-:W-:Y:S01]  /*53a0*/  LOP3.LUT R0, R0, 0x7f800000, RZ, 0xfc, !PT ;  /* 0x7f80000000007812 */ /* 0x000fe200078efcff */
[----:B------:R-:W-:Y:S06]  /*53b0*/  BRA `(.L_x_107) ;  /* 0x0000000000047947 */ /* 0x000fec0003800000 */
.L_x_105:
[----:B------:R-:W-:-:S07]  /*53c0*/  LEA R0, R19, R0, 0x17 ;  /* 0x0000000013007211 */ /* 0x000fce00078eb8ff */
.L_x_107:
[----:B------:R-:W-:Y:S05]  /*53d0*/  BSYNC.RECONVERGENT B1 ;  /* 0x0000000000017941 */ /* 0x000fea0003800200 */
.L_x_104:
[----:B------:R-:W-:Y:S05]  /*53e0*/  BRA `(.L_x_108) ;  /* 0x0000000000207947 */ /* 0x000fea0003800000 */
.L_x_103:
[----:B------:R-:W-:-:S04]  /*53f0*/  LOP3.LUT R0, R15, 0x80000000, R0, 0x48, !PT ;  /* 0x800000000f007812 */ /* 0x000fc800078e4800 */
[----:B------:R-:W-:Y:S01]  /*5400*/  LOP3.LUT R0, R0, 0x7f800000, RZ, 0xfc, !PT ;  /* 0x7f80000000007812 */ /* 0x000fe200078efcff */
[----:B------:R-:W-:Y:S06]  /*5410*/  BRA `(.L_x_108) ;  /* 0x0000000000147947 */ /* 0x000fec0003800000 */
.L_x_102:
[----:B------:R-:W-:Y:S01]  /*5420*/  LOP3.LUT R0, R15, 0x80000000, R0, 0x48, !PT ;  /* 0x800000000f007812 */ /* 0x000fe200078e4800 */
[----:B------:R-:W-:Y:S06]  /*5430*/  BRA `(.L_x_108) ;  /* 0x00000000000c7947 */ /* 0x000fec0003800000 */
.L_x_101:
[----:B------:R-:W0:Y:S01]  /*5440*/  MUFU.RSQ R0, -QNAN ;  /* 0xffc0000000007908 */ /* 0x000e220000001400 */
[----:B------:R-:W-:Y:S05]  /*5450*/  BRA `(.L_x_108) ;  /* 0x0000000000047947 */ /* 0x000fea0003800000 */
.L_x_100:
[----:B------:R-:W-:-:S07]  /*5460*/  FADD.FTZ R0, R0, R5 ;  /* 0x0000000500007221 */ /* 0x000fce0000010000 */
.L_x_108:
[----:B------:R-:W-:Y:S05]  /*5470*/  BSYNC.RECONVERGENT B0 ;  /* 0x0000000000007941 */ /* 0x000fea0003800200 */
.L_x_98:
[----:B------:R-:W-:Y:S01]  /*5480*/  HFMA2 R11, -RZ, RZ, 0, 0 ;  /* 0x00000000ff0b7431 */ /* 0x000fe200000001ff */
[----:B0-----:R-:W-:-:S03]  /*5490*/  MOV R15, R0 ;  /* 0x00000000000f7202 */ /* 0x001fc60000000f00 */
[----:B------:R-:W-:Y:S05]  /*54a0*/  RET.REL.NODEC R10 `(_Z25fused_multihead_attentionPKfS0_S0_PfS1_iiii) ;  /* 0xffffffa80ad47950 */ /* 0x000fea0003c3ffff */
.L_x_109:
[----:B------:R-:W-:-:S00]  /*54b0*/  BRA `(.L_x_109) ;  /* 0xfffffffc00fc7947 */ /* 0x000fc0000383ffff */
[----:B------:R-:W-:-:S00]  /*54c0*/  NOP ;  /* 0x0000000000007918 */ /* 0x000fc00000000000 */
        /* <DEDUP_REMOVED lines=11> */
.L_x_112:


//--------------------- .nv.shared.reserved.0     --------------------------
	.section	.nv.shared.reserved.0,"aw",@nobits
	.weak		__nv_reservedSMEM_offset_0_alias
	.size		__nv_reservedSMEM_offset_0_alias, 0, 64
	.other		__nv_reservedSMEM_offset_0_alias,@"STO_CUDA_RESERVED_SHARED STV_DEFAULT"
__nv_reservedSMEM_offset_0_alias:
	.zero		0
	.zero		64


//--------------------- .nv.constant0._Z25fused_multihead_attentionPKfS0_S0_PfS1_iiii --------------------------
	.section	.nv.constant0._Z25fused_multihead_attentionPKfS0_S0_PfS1_iiii,"a",@progbits
	.sectionflags	@""
	.align	4
.nv.constant0._Z25fused_multihead_attentionPKfS0_S0_PfS1_iiii:
	.zero		952


//--------------------- SYMBOLS --------------------------

	.type		.nv.reservedSmem.offset0,@object
	.size		.nv.reservedSmem.offset0,0x4
